//
// Generated by NVIDIA NVVM Compiler
//
// Compiler Build ID: CL-36424714
// Cuda compilation tools, release 13.0, V13.0.88
// Based on NVVM 20.0.0
//

.version 9.0
.target sm_100
.address_size 64

	// .globl	_Z19setup_random_kernelP17curandStateXORWOWm
.global .align 4 .b8 precalc_xorwow_matrix[102400];
.global .align 4 .b8 precalc_xorwow_offset_matrix[102400];
.global .align 4 .b8 mrg32k3aM1[2304];
.global .align 4 .b8 mrg32k3aM2[2304];
.global .align 4 .b8 mrg32k3aM1SubSeq[2016];
.global .align 4 .b8 mrg32k3aM2SubSeq[2016];
.global .align 4 .b8 mrg32k3aM1Seq[2304];
.global .align 4 .b8 mrg32k3aM2Seq[2304];
.const .align 8 .b8 __cr_lgamma_table[72];

.visible .entry _Z19setup_random_kernelP17curandStateXORWOWm(
	.param .u64 .ptr .align 1 _Z19setup_random_kernelP17curandStateXORWOWm_param_0,
	.param .u64 _Z19setup_random_kernelP17curandStateXORWOWm_param_1
)
{
	.reg .pred 	%p<24>;
	.reg .b32 	%r<414>;
	.reg .b64 	%rd<19>;

	ld.param.u64 	%rd8, [_Z19setup_random_kernelP17curandStateXORWOWm_param_0];
	ld.param.u64 	%rd9, [_Z19setup_random_kernelP17curandStateXORWOWm_param_1];
	cvta.to.global.u64 	%rd10, %rd8;
	mov.u32 	%r182, %ctaid.x;
	mov.u32 	%r183, %tid.x;
	mul.lo.s32 	%r184, %r182, %r183;
	mov.u32 	%r185, %ntid.x;
	mul.lo.s32 	%r186, %r184, %r185;
	cvt.s64.s32 	%rd18, %r186;
	mul.wide.s32 	%rd11, %r186, 48;
	add.s64 	%rd2, %rd10, %rd11;
	cvt.u32.u64 	%r187, %rd9;
	xor.b32  	%r188, %r187, -1429050551;
	mul.lo.s32 	%r189, %r188, 1099087573;
	{ .reg .b32 tmp; mov.b64 {tmp, %r190}, %rd9; }
	xor.b32  	%r191, %r190, -136515619;
	mul.lo.s32 	%r192, %r191, -1703105765;
	add.s32 	%r193, %r189, %r192;
	add.s32 	%r194, %r193, 6615241;
	add.s32 	%r195, %r189, 123456789;
	st.global.v2.u32 	[%rd2], {%r194, %r195};
	xor.b32  	%r196, %r189, 362436069;
	add.s32 	%r197, %r192, 521288629;
	st.global.v2.u32 	[%rd2+8], {%r196, %r197};
	xor.b32  	%r198, %r192, 88675123;
	add.s32 	%r199, %r189, 5783321;
	st.global.v2.u32 	[%rd2+16], {%r198, %r199};
	setp.eq.s32 	%p1, %r186, 0;
	@%p1 bra 	$L__BB0_42;
	mov.b32 	%r320, 0;
$L__BB0_2:
	and.b64  	%rd4, %rd18, 3;
	setp.eq.s64 	%p2, %rd4, 0;
	@%p2 bra 	$L__BB0_41;
	mul.wide.u32 	%rd12, %r320, 3200;
	mov.u64 	%rd13, precalc_xorwow_matrix;
	add.s64 	%rd5, %rd13, %rd12;
	cvt.u32.u64 	%r2, %rd4;
	mov.b32 	%r321, 0;
$L__BB0_4:
	mov.b32 	%r334, 0;
	mov.u32 	%r335, %r334;
	mov.u32 	%r336, %r334;
	mov.u32 	%r337, %r334;
	mov.u32 	%r338, %r334;
	mov.u32 	%r327, %r334;
$L__BB0_5:
	mul.wide.u32 	%rd14, %r327, 4;
	add.s64 	%rd15, %rd2, %rd14;
	ld.global.u32 	%r10, [%rd15+4];
	shl.b32 	%r11, %r327, 5;
	mov.b32 	%r333, 0;
$L__BB0_6:
	.pragma "nounroll";
	shr.u32 	%r204, %r10, %r333;
	and.b32  	%r205, %r204, 1;
	setp.eq.b32 	%p3, %r205, 1;
	not.pred 	%p4, %p3;
	add.s32 	%r206, %r11, %r333;
	mul.lo.s32 	%r207, %r206, 5;
	mul.wide.u32 	%rd16, %r207, 4;
	add.s64 	%rd6, %rd5, %rd16;
	@%p4 bra 	$L__BB0_8;
	ld.global.u32 	%r208, [%rd6];
	xor.b32  	%r338, %r338, %r208;
	ld.global.u32 	%r209, [%rd6+4];
	xor.b32  	%r337, %r337, %r209;
	ld.global.u32 	%r210, [%rd6+8];
	xor.b32  	%r336, %r336, %r210;
	ld.global.u32 	%r211, [%rd6+12];
	xor.b32  	%r335, %r335, %r211;
	ld.global.u32 	%r212, [%rd6+16];
	xor.b32  	%r334, %r334, %r212;
$L__BB0_8:
	and.b32  	%r214, %r204, 2;
	setp.eq.s32 	%p5, %r214, 0;
	@%p5 bra 	$L__BB0_10;
	ld.global.u32 	%r215, [%rd6+20];
	xor.b32  	%r338, %r338, %r215;
	ld.global.u32 	%r216, [%rd6+24];
	xor.b32  	%r337, %r337, %r216;
	ld.global.u32 	%r217, [%rd6+28];
	xor.b32  	%r336, %r336, %r217;
	ld.global.u32 	%r218, [%rd6+32];
	xor.b32  	%r335, %r335, %r218;
	ld.global.u32 	%r219, [%rd6+36];
	xor.b32  	%r334, %r334, %r219;
$L__BB0_10:
	and.b32  	%r221, %r204, 4;
	setp.eq.s32 	%p6, %r221, 0;
	@%p6 bra 	$L__BB0_12;
	ld.global.u32 	%r222, [%rd6+40];
	xor.b32  	%r338, %r338, %r222;
	ld.global.u32 	%r223, [%rd6+44];
	xor.b32  	%r337, %r337, %r223;
	ld.global.u32 	%r224, [%rd6+48];
	xor.b32  	%r336, %r336, %r224;
	ld.global.u32 	%r225, [%rd6+52];
	xor.b32  	%r335, %r335, %r225;
	ld.global.u32 	%r226, [%rd6+56];
	xor.b32  	%r334, %r334, %r226;
$L__BB0_12:
	and.b32  	%r228, %r204, 8;
	setp.eq.s32 	%p7, %r228, 0;
	@%p7 bra 	$L__BB0_14;
	ld.global.u32 	%r229, [%rd6+60];
	xor.b32  	%r338, %r338, %r229;
	ld.global.u32 	%r230, [%rd6+64];
	xor.b32  	%r337, %r337, %r230;
	ld.global.u32 	%r231, [%rd6+68];
	xor.b32  	%r336, %r336, %r231;
	ld.global.u32 	%r232, [%rd6+72];
	xor.b32  	%r335, %r335, %r232;
	ld.global.u32 	%r233, [%rd6+76];
	xor.b32  	%r334, %r334, %r233;
$L__BB0_14:
	and.b32  	%r235, %r204, 16;
	setp.eq.s32 	%p8, %r235, 0;
	@%p8 bra 	$L__BB0_16;
	ld.global.u32 	%r236, [%rd6+80];
	xor.b32  	%r338, %r338, %r236;
	ld.global.u32 	%r237, [%rd6+84];
	xor.b32  	%r337, %r337, %r237;
	ld.global.u32 	%r238, [%rd6+88];
	xor.b32  	%r336, %r336, %r238;
	ld.global.u32 	%r239, [%rd6+92];
	xor.b32  	%r335, %r335, %r239;
	ld.global.u32 	%r240, [%rd6+96];
	xor.b32  	%r334, %r334, %r240;
$L__BB0_16:
	and.b32  	%r242, %r204, 32;
	setp.eq.s32 	%p9, %r242, 0;
	@%p9 bra 	$L__BB0_18;
	ld.global.u32 	%r243, [%rd6+100];
	xor.b32  	%r338, %r338, %r243;
	ld.global.u32 	%r244, [%rd6+104];
	xor.b32  	%r337, %r337, %r244;
	ld.global.u32 	%r245, [%rd6+108];
	xor.b32  	%r336, %r336, %r245;
	ld.global.u32 	%r246, [%rd6+112];
	xor.b32  	%r335, %r335, %r246;
	ld.global.u32 	%r247, [%rd6+116];
	xor.b32  	%r334, %r334, %r247;
$L__BB0_18:
	and.b32  	%r249, %r204, 64;
	setp.eq.s32 	%p10, %r249, 0;
	@%p10 bra 	$L__BB0_20;
	ld.global.u32 	%r250, [%rd6+120];
	xor.b32  	%r338, %r338, %r250;
	ld.global.u32 	%r251, [%rd6+124];
	xor.b32  	%r337, %r337, %r251;
	ld.global.u32 	%r252, [%rd6+128];
	xor.b32  	%r336, %r336, %r252;
	ld.global.u32 	%r253, [%rd6+132];
	xor.b32  	%r335, %r335, %r253;
	ld.global.u32 	%r254, [%rd6+136];
	xor.b32  	%r334, %r334, %r254;
$L__BB0_20:
	and.b32  	%r256, %r204, 128;
	setp.eq.s32 	%p11, %r256, 0;
	@%p11 bra 	$L__BB0_22;
	ld.global.u32 	%r257, [%rd6+140];
	xor.b32  	%r338, %r338, %r257;
	ld.global.u32 	%r258, [%rd6+144];
	xor.b32  	%r337, %r337, %r258;
	ld.global.u32 	%r259, [%rd6+148];
	xor.b32  	%r336, %r336, %r259;
	ld.global.u32 	%r260, [%rd6+152];
	xor.b32  	%r335, %r335, %r260;
	ld.global.u32 	%r261, [%rd6+156];
	xor.b32  	%r334, %r334, %r261;
$L__BB0_22:
	and.b32  	%r263, %r204, 256;
	setp.eq.s32 	%p12, %r263, 0;
	@%p12 bra 	$L__BB0_24;
	ld.global.u32 	%r264, [%rd6+160];
	xor.b32  	%r338, %r338, %r264;
	ld.global.u32 	%r265, [%rd6+164];
	xor.b32  	%r337, %r337, %r265;
	ld.global.u32 	%r266, [%rd6+168];
	xor.b32  	%r336, %r336, %r266;
	ld.global.u32 	%r267, [%rd6+172];
	xor.b32  	%r335, %r335, %r267;
	ld.global.u32 	%r268, [%rd6+176];
	xor.b32  	%r334, %r334, %r268;
$L__BB0_24:
	and.b32  	%r270, %r204, 512;
	setp.eq.s32 	%p13, %r270, 0;
	@%p13 bra 	$L__BB0_26;
	ld.global.u32 	%r271, [%rd6+180];
	xor.b32  	%r338, %r338, %r271;
	ld.global.u32 	%r272, [%rd6+184];
	xor.b32  	%r337, %r337, %r272;
	ld.global.u32 	%r273, [%rd6+188];
	xor.b32  	%r336, %r336, %r273;
	ld.global.u32 	%r274, [%rd6+192];
	xor.b32  	%r335, %r335, %r274;
	ld.global.u32 	%r275, [%rd6+196];
	xor.b32  	%r334, %r334, %r275;
$L__BB0_26:
	and.b32  	%r277, %r204, 1024;
	setp.eq.s32 	%p14, %r277, 0;
	@%p14 bra 	$L__BB0_28;
	ld.global.u32 	%r278, [%rd6+200];
	xor.b32  	%r338, %r338, %r278;
	ld.global.u32 	%r279, [%rd6+204];
	xor.b32  	%r337, %r337, %r279;
	ld.global.u32 	%r280, [%rd6+208];
	xor.b32  	%r336, %r336, %r280;
	ld.global.u32 	%r281, [%rd6+212];
	xor.b32  	%r335, %r335, %r281;
	ld.global.u32 	%r282, [%rd6+216];
	xor.b32  	%r334, %r334, %r282;
$L__BB0_28:
	and.b32  	%r284, %r204, 2048;
	setp.eq.s32 	%p15, %r284, 0;
	@%p15 bra 	$L__BB0_30;
	ld.global.u32 	%r285, [%rd6+220];
	xor.b32  	%r338, %r338, %r285;
	ld.global.u32 	%r286, [%rd6+224];
	xor.b32  	%r337, %r337, %r286;
	ld.global.u32 	%r287, [%rd6+228];
	xor.b32  	%r336, %r336, %r287;
	ld.global.u32 	%r288, [%rd6+232];
	xor.b32  	%r335, %r335, %r288;
	ld.global.u32 	%r289, [%rd6+236];
	xor.b32  	%r334, %r334, %r289;
$L__BB0_30:
	and.b32  	%r291, %r204, 4096;
	setp.eq.s32 	%p16, %r291, 0;
	@%p16 bra 	$L__BB0_32;
	ld.global.u32 	%r292, [%rd6+240];
	xor.b32  	%r338, %r338, %r292;
	ld.global.u32 	%r293, [%rd6+244];
	xor.b32  	%r337, %r337, %r293;
	ld.global.u32 	%r294, [%rd6+248];
	xor.b32  	%r336, %r336, %r294;
	ld.global.u32 	%r295, [%rd6+252];
	xor.b32  	%r335, %r335, %r295;
	ld.global.u32 	%r296, [%rd6+256];
	xor.b32  	%r334, %r334, %r296;
$L__BB0_32:
	and.b32  	%r298, %r204, 8192;
	setp.eq.s32 	%p17, %r298, 0;
	@%p17 bra 	$L__BB0_34;
	ld.global.u32 	%r299, [%rd6+260];
	xor.b32  	%r338, %r338, %r299;
	ld.global.u32 	%r300, [%rd6+264];
	xor.b32  	%r337, %r337, %r300;
	ld.global.u32 	%r301, [%rd6+268];
	xor.b32  	%r336, %r336, %r301;
	ld.global.u32 	%r302, [%rd6+272];
	xor.b32  	%r335, %r335, %r302;
	ld.global.u32 	%r303, [%rd6+276];
	xor.b32  	%r334, %r334, %r303;
$L__BB0_34:
	and.b32  	%r305, %r204, 16384;
	setp.eq.s32 	%p18, %r305, 0;
	@%p18 bra 	$L__BB0_36;
	ld.global.u32 	%r306, [%rd6+280];
	xor.b32  	%r338, %r338, %r306;
	ld.global.u32 	%r307, [%rd6+284];
	xor.b32  	%r337, %r337, %r307;
	ld.global.u32 	%r308, [%rd6+288];
	xor.b32  	%r336, %r336, %r308;
	ld.global.u32 	%r309, [%rd6+292];
	xor.b32  	%r335, %r335, %r309;
	ld.global.u32 	%r310, [%rd6+296];
	xor.b32  	%r334, %r334, %r310;
$L__BB0_36:
	and.b32  	%r312, %r204, 32768;
	setp.eq.s32 	%p19, %r312, 0;
	@%p19 bra 	$L__BB0_38;
	ld.global.u32 	%r313, [%rd6+300];
	xor.b32  	%r338, %r338, %r313;
	ld.global.u32 	%r314, [%rd6+304];
	xor.b32  	%r337, %r337, %r314;
	ld.global.u32 	%r315, [%rd6+308];
	xor.b32  	%r336, %r336, %r315;
	ld.global.u32 	%r316, [%rd6+312];
	xor.b32  	%r335, %r335, %r316;
	ld.global.u32 	%r317, [%rd6+316];
	xor.b32  	%r334, %r334, %r317;
$L__BB0_38:
	add.s32 	%r333, %r333, 16;
	setp.ne.s32 	%p20, %r333, 32;
	@%p20 bra 	$L__BB0_6;
	mad.lo.s32 	%r318, %r327, -31, %r11;
	add.s32 	%r327, %r318, 1;
	setp.ne.s32 	%p21, %r327, 5;
	@%p21 bra 	$L__BB0_5;
	st.global.u32 	[%rd2+4], %r338;
	st.global.u32 	[%rd2+8], %r337;
	st.global.u32 	[%rd2+12], %r336;
	st.global.u32 	[%rd2+16], %r335;
	st.global.u32 	[%rd2+20], %r334;
	add.s32 	%r321, %r321, 1;
	setp.lt.u32 	%p22, %r321, %r2;
	@%p22 bra 	$L__BB0_4;
$L__BB0_41:
	shr.u64 	%rd7, %rd18, 2;
	add.s32 	%r320, %r320, 1;
	setp.gt.u64 	%p23, %rd18, 3;
	mov.u64 	%rd18, %rd7;
	@%p23 bra 	$L__BB0_2;
$L__BB0_42:
	mov.b32 	%r319, 0;
	st.global.v2.u32 	[%rd2+24], {%r319, %r319};
	st.global.u32 	[%rd2+32], %r319;
	mov.b64 	%rd17, 0;
	st.global.u64 	[%rd2+40], %rd17;
	ret;

}
	// .globl	_Z14phase_two_fillPdS_P17curandStateXORWOWS_
.visible .entry _Z14phase_two_fillPdS_P17curandStateXORWOWS_(
	.param .u64 .ptr .align 1 _Z14phase_two_fillPdS_P17curandStateXORWOWS__param_0,
	.param .u64 .ptr .align 1 _Z14phase_two_fillPdS_P17curandStateXORWOWS__param_1,
	.param .u64 .ptr .align 1 _Z14phase_two_fillPdS_P17curandStateXORWOWS__param_2,
	.param .u64 .ptr .align 1 _Z14phase_two_fillPdS_P17curandStateXORWOWS__param_3
)
{
	.reg .b32 	%r<22>;
	.reg .b32 	%f<3>;
	.reg .b64 	%rd<15>;
	.reg .b64 	%fd<7>;

	ld.param.u64 	%rd1, [_Z14phase_two_fillPdS_P17curandStateXORWOWS__param_0];
	ld.param.u64 	%rd2, [_Z14phase_two_fillPdS_P17curandStateXORWOWS__param_1];
	ld.param.u64 	%rd3, [_Z14phase_two_fillPdS_P17curandStateXORWOWS__param_2];
	ld.param.u64 	%rd4, [_Z14phase_two_fillPdS_P17curandStateXORWOWS__param_3];
	cvta.to.global.u64 	%rd5, %rd4;
	cvta.to.global.u64 	%rd6, %rd2;
	cvta.to.global.u64 	%rd7, %rd3;
	cvta.to.global.u64 	%rd8, %rd1;
	mov.u32 	%r1, %ctaid.x;
	mov.u32 	%r2, %tid.x;
	mul.lo.s32 	%r3, %r1, %r2;
	mov.u32 	%r4, %ntid.x;
	mul.lo.s32 	%r5, %r3, %r4;
	mul.wide.s32 	%rd9, %r5, 8;
	add.s64 	%rd10, %rd8, %rd9;
	ld.global.f64 	%fd1, [%rd10];
	mul.wide.s32 	%rd11, %r5, 48;
	add.s64 	%rd12, %rd7, %rd11;
	ld.global.v2.u32 	{%r6, %r7}, [%rd12];
	shr.u32 	%r8, %r7, 2;
	xor.b32  	%r9, %r8, %r7;
	ld.global.v2.u32 	{%r10, %r11}, [%rd12+8];
	ld.global.v2.u32 	{%r12, %r13}, [%rd12+16];
	st.global.v2.u32 	[%rd12+8], {%r11, %r12};
	shl.b32 	%r14, %r13, 4;
	shl.b32 	%r15, %r9, 1;
	xor.b32  	%r16, %r15, %r14;
	xor.b32  	%r17, %r16, %r9;
	xor.b32  	%r18, %r17, %r13;
	st.global.v2.u32 	[%rd12+16], {%r13, %r18};
	add.s32 	%r19, %r6, 362437;
	st.global.v2.u32 	[%rd12], {%r19, %r10};
	add.s32 	%r20, %r18, %r19;
	cvt.rn.f32.u32 	%f1, %r20;
	fma.rn.f32 	%f2, %f1, 0f2F800000, 0f2F000000;
	cvt.f64.f32 	%fd2, %f2;
	add.s64 	%rd13, %rd6, %rd9;
	ld.global.f64 	%fd3, [%rd13];
	mul.f64 	%fd4, %fd3, %fd2;
	cvt.rmi.s32.f64 	%r21, %fd4;
	cvt.rn.f64.s32 	%fd5, %r21;
	add.f64 	%fd6, %fd1, %fd5;
	add.s64 	%rd14, %rd5, %rd9;
	st.global.f64 	[%rd14], %fd6;
	ret;

}
	// .globl	_Z14phase_two_bulkPdS_S_P17curandStateXORWOWS_
.visible .entry _Z14phase_two_bulkPdS_S_P17curandStateXORWOWS_(
	.param .u64 .ptr .align 1 _Z14phase_two_bulkPdS_S_P17curandStateXORWOWS__param_0,
	.param .u64 .ptr .align 1 _Z14phase_two_bulkPdS_S_P17curandStateXORWOWS__param_1,
	.param .u64 .ptr .align 1 _Z14phase_two_bulkPdS_S_P17curandStateXORWOWS__param_2,
	.param .u64 .ptr .align 1 _Z14phase_two_bulkPdS_S_P17curandStateXORWOWS__param_3,
	.param .u64 .ptr .align 1 _Z14phase_two_bulkPdS_S_P17curandStateXORWOWS__param_4
)
{
	.reg .b32 	%r<22>;
	.reg .b32 	%f<3>;
	.reg .b64 	%rd<15>;
	.reg .b64 	%fd<7>;

	ld.param.u64 	%rd1, [_Z14phase_two_bulkPdS_S_P17curandStateXORWOWS__param_0];
	ld.param.u64 	%rd2, [_Z14phase_two_bulkPdS_S_P17curandStateXORWOWS__param_1];
	ld.param.u64 	%rd3, [_Z14phase_two_bulkPdS_S_P17curandStateXORWOWS__param_3];
	ld.param.u64 	%rd4, [_Z14phase_two_bulkPdS_S_P17curandStateXORWOWS__param_4];
	cvta.to.global.u64 	%rd5, %rd4;
	cvta.to.global.u64 	%rd6, %rd2;
	cvta.to.global.u64 	%rd7, %rd3;
	cvta.to.global.u64 	%rd8, %rd1;
	mov.u32 	%r1, %ctaid.x;
	mov.u32 	%r2, %tid.x;
	mul.lo.s32 	%r3, %r1, %r2;
	mov.u32 	%r4, %ntid.x;
	mul.lo.s32 	%r5, %r3, %r4;
	mul.wide.s32 	%rd9, %r5, 8;
	add.s64 	%rd10, %rd8, %rd9;
	ld.global.f64 	%fd1, [%rd10];
	mul.wide.s32 	%rd11, %r5, 48;
	add.s64 	%rd12, %rd7, %rd11;
	ld.global.v2.u32 	{%r6, %r7}, [%rd12];
	shr.u32 	%r8, %r7, 2;
	xor.b32  	%r9, %r8, %r7;
	ld.global.v2.u32 	{%r10, %r11}, [%rd12+8];
	ld.global.v2.u32 	{%r12, %r13}, [%rd12+16];
	st.global.v2.u32 	[%rd12+8], {%r11, %r12};
	shl.b32 	%r14, %r13, 4;
	shl.b32 	%r15, %r9, 1;
	xor.b32  	%r16, %r15, %r14;
	xor.b32  	%r17, %r16, %r9;
	xor.b32  	%r18, %r17, %r13;
	st.global.v2.u32 	[%rd12+16], {%r13, %r18};
	add.s32 	%r19, %r6, 362437;
	st.global.v2.u32 	[%rd12], {%r19, %r10};
	add.s32 	%r20, %r18, %r19;
	cvt.rn.f32.u32 	%f1, %r20;
	fma.rn.f32 	%f2, %f1, 0f2F800000, 0f2F000000;
	cvt.f64.f32 	%fd2, %f2;
	add.s64 	%rd13, %rd6, %rd9;
	ld.global.f64 	%fd3, [%rd13];
	mul.f64 	%fd4, %fd3, %fd2;
	cvt.rmi.s32.f64 	%r21, %fd4;
	cvt.rn.f64.s32 	%fd5, %r21;
	add.f64 	%fd6, %fd1, %fd5;
	add.s64 	%rd14, %rd5, %rd9;
	st.global.f64 	[%rd14], %fd6;
	ret;

}
	// .globl	_Z11phase_two_dPdS_P17curandStateXORWOWPi
.visible .entry _Z11phase_two_dPdS_P17curandStateXORWOWPi(
	.param .u64 .ptr .align 1 _Z11phase_two_dPdS_P17curandStateXORWOWPi_param_0,
	.param .u64 .ptr .align 1 _Z11phase_two_dPdS_P17curandStateXORWOWPi_param_1,
	.param .u64 .ptr .align 1 _Z11phase_two_dPdS_P17curandStateXORWOWPi_param_2,
	.param .u64 .ptr .align 1 _Z11phase_two_dPdS_P17curandStateXORWOWPi_param_3
)
{
	.reg .pred 	%p<2>;
	.reg .b32 	%r<22>;
	.reg .b32 	%f<3>;
	.reg .b64 	%rd<17>;
	.reg .b64 	%fd<6>;

	ld.param.u64 	%rd3, [_Z11phase_two_dPdS_P17curandStateXORWOWPi_param_0];
	ld.param.u64 	%rd1, [_Z11phase_two_dPdS_P17curandStateXORWOWPi_param_1];
	ld.param.u64 	%rd4, [_Z11phase_two_dPdS_P17curandStateXORWOWPi_param_2];
	ld.param.u64 	%rd2, [_Z11phase_two_dPdS_P17curandStateXORWOWPi_param_3];
	cvta.to.global.u64 	%rd5, %rd3;
	cvta.to.global.u64 	%rd6, %rd4;
	mov.u32 	%r2, %ctaid.x;
	mov.u32 	%r3, %tid.x;
	mul.lo.s32 	%r4, %r2, %r3;
	mov.u32 	%r5, %ntid.x;
	mul.lo.s32 	%r1, %r4, %r5;
	mul.wide.s32 	%rd7, %r1, 48;
	add.s64 	%rd8, %rd6, %rd7;
	ld.global.v2.u32 	{%r6, %r7}, [%rd8];
	shr.u32 	%r8, %r7, 2;
	xor.b32  	%r9, %r8, %r7;
	ld.global.v2.u32 	{%r10, %r11}, [%rd8+8];
	ld.global.v2.u32 	{%r12, %r13}, [%rd8+16];
	st.global.v2.u32 	[%rd8+8], {%r11, %r12};
	shl.b32 	%r14, %r13, 4;
	shl.b32 	%r15, %r9, 1;
	xor.b32  	%r16, %r15, %r14;
	xor.b32  	%r17, %r16, %r9;
	xor.b32  	%r18, %r17, %r13;
	st.global.v2.u32 	[%rd8+16], {%r13, %r18};
	add.s32 	%r19, %r6, 362437;
	st.global.v2.u32 	[%rd8], {%r19, %r10};
	add.s32 	%r20, %r18, %r19;
	cvt.rn.f32.u32 	%f1, %r20;
	fma.rn.f32 	%f2, %f1, 0f2F800000, 0f2F000000;
	cvt.f64.f32 	%fd4, %f2;
	mul.wide.s32 	%rd9, %r1, 8;
	add.s64 	%rd10, %rd5, %rd9;
	ld.global.f64 	%fd5, [%rd10];
	setp.gt.f64 	%p1, %fd5, %fd4;
	@%p1 bra 	$L__BB3_2;
	cvta.to.global.u64 	%rd11, %rd1;
	add.s64 	%rd13, %rd11, %rd9;
	ld.global.f64 	%fd5, [%rd13];
$L__BB3_2:
	cvta.to.global.u64 	%rd14, %rd2;
	cvt.rni.s32.f64 	%r21, %fd5;
	mul.wide.s32 	%rd15, %r1, 4;
	add.s64 	%rd16, %rd14, %rd15;
	st.global.u32 	[%rd16], %r21;
	ret;

}


// ===== COMPILED SASS (sm_100) =====

	.target	sm_100

	.elftype	@"ET_EXEC"


//--------------------- .note.nv.tkinfo           --------------------------
	.section	.note.nv.tkinfo,"",@"SHT_NOTE"
	.sectionflags	@"SHF_NOTE_NV_TKINFO"
	.tkinfo
        /*0018*/ 	.word	0x00000002
        /*0030*/ 	.string	""
        /*0030*/ 	.string	"ptxas"
        /*0030*/ 	.string	"Cuda compilation tools, release 13.0, V13.0.88"
        /*0030*/ 	.string	"Build cuda_13.0.r13.0/compiler.36424714_0"
        /*0030*/ 	.string	"-arch sm_100 -m 64 "



//--------------------- .note.nv.cuinfo           --------------------------
	.section	.note.nv.cuinfo,"",@"SHT_NOTE"
	.sectionflags	@"SHF_NOTE_NV_CUINFO"
        /*0018*/ 	.short	0x0002
        /*001a*/ 	.short	0x0064
        /*001c*/ 	.short	0x0082
	.zero		2


//--------------------- .nv.info                  --------------------------
	.section	.nv.info,"",@"SHT_CUDA_INFO"
	.align	4


	//----- nvinfo : EIATTR_REGCOUNT
	.align		4
        /*0000*/ 	.byte	0x04, 0x2f
        /*0002*/ 	.short	(.L_10 - .L_9)
	.align		4
.L_9:
        /*0004*/ 	.word	index@(_Z19setup_random_kernelP17curandStateXORWOWm)
        /*0008*/ 	.word	0x0000001f


	//----- nvinfo : EIATTR_FRAME_SIZE
	.align		4
.L_10:
        /*000c*/ 	.byte	0x04, 0x11
        /*000e*/ 	.short	(.L_12 - .L_11)
	.align		4
.L_11:
        /*0010*/ 	.word	index@(_Z19setup_random_kernelP17curandStateXORWOWm)
        /*0014*/ 	.word	0x00000000


	//----- nvinfo : EIATTR_REGCOUNT
	.align		4
.L_12:
        /*0018*/ 	.byte	0x04, 0x2f
        /*001a*/ 	.short	(.L_14 - .L_13)
	.align		4
.L_13:
        /*001c*/ 	.word	index@(_Z14phase_two_fillPdS_P17curandStateXORWOWS_)
        /*0020*/ 	.word	0x00000016


	//----- nvinfo : EIATTR_FRAME_SIZE
	.align		4
.L_14:
        /*0024*/ 	.byte	0x04, 0x11
        /*0026*/ 	.short	(.L_16 - .L_15)
	.align		4
.L_15:
        /*0028*/ 	.word	index@(_Z14phase_two_fillPdS_P17curandStateXORWOWS_)
        /*002c*/ 	.word	0x00000000


	//----- nvinfo : EIATTR_REGCOUNT
	.align		4
.L_16:
        /*0030*/ 	.byte	0x04, 0x2f
        /*0032*/ 	.short	(.L_18 - .L_17)
	.align		4
.L_17:
        /*0034*/ 	.word	index@(_Z14phase_two_bulkPdS_S_P17curandStateXORWOWS_)
        /*0038*/ 	.word	0x00000016


	//----- nvinfo : EIATTR_FRAME_SIZE
	.align		4
.L_18:
        /*003c*/ 	.byte	0x04, 0x11
        /*003e*/ 	.short	(.L_20 - .L_19)
	.align		4
.L_19:
        /*0040*/ 	.word	index@(_Z14phase_two_bulkPdS_S_P17curandStateXORWOWS_)
        /*0044*/ 	.word	0x00000000


	//----- nvinfo : EIATTR_REGCOUNT
	.align		4
.L_20:
        /*0048*/ 	.byte	0x04, 0x2f
        /*004a*/ 	.short	(.L_22 - .L_21)
	.align		4
.L_21:
        /*004c*/ 	.word	index@(_Z11phase_two_dPdS_P17curandStateXORWOWPi)
        /*0050*/ 	.word	0x00000016


	//----- nvinfo : EIATTR_FRAME_SIZE
	.align		4
.L_22:
        /*0054*/ 	.byte	0x04, 0x11
        /*0056*/ 	.short	(.L_24 - .L_23)
	.align		4
.L_23:
        /*0058*/ 	.word	index@(_Z11phase_two_dPdS_P17curandStateXORWOWPi)
        /*005c*/ 	.word	0x00000000


	//----- nvinfo : EIATTR_MIN_STACK_SIZE
	.align		4
.L_24:
        /*0060*/ 	.byte	0x04, 0x12
        /*0062*/ 	.short	(.L_26 - .L_25)
	.align		4
.L_25:
        /*0064*/ 	.word	index@(_Z11phase_two_dPdS_P17curandStateXORWOWPi)
        /*0068*/ 	.word	0x00000000


	//----- nvinfo : EIATTR_MIN_STACK_SIZE
	.align		4
.L_26:
        /*006c*/ 	.byte	0x04, 0x12
        /*006e*/ 	.short	(.L_28 - .L_27)
	.align		4
.L_27:
        /*0070*/ 	.word	index@(_Z14phase_two_bulkPdS_S_P17curandStateXORWOWS_)
        /*0074*/ 	.word	0x00000000


	//----- nvinfo : EIATTR_MIN_STACK_SIZE
	.align		4
.L_28:
        /*0078*/ 	.byte	0x04, 0x12
        /*007a*/ 	.short	(.L_30 - .L_29)
	.align		4
.L_29:
        /*007c*/ 	.word	index@(_Z14phase_two_fillPdS_P17curandStateXORWOWS_)
        /*0080*/ 	.word	0x00000000


	//----- nvinfo : EIATTR_MIN_STACK_SIZE
	.align		4
.L_30:
        /*0084*/ 	.byte	0x04, 0x12
        /*0086*/ 	.short	(.L_32 - .L_31)
	.align		4
.L_31:
        /*0088*/ 	.word	index@(_Z19setup_random_kernelP17curandStateXORWOWm)
        /*008c*/ 	.word	0x00000000
.L_32:


//--------------------- .nv.compat                --------------------------
	.section	.nv.compat,"",@"SHT_CUDA_COMPAT_INFO"
	.align	4
        /*0000*/ 	.byte	0x02, 0x09, 0x00, 0x00, 0x02, 0x02, 0x01, 0x00, 0x02, 0x05, 0x05, 0x00, 0x03, 0x07, 0x01, 0x01
        /*0010*/ 	.byte	0x02, 0x03, 0x00, 0x00, 0x02, 0x06, 0x01, 0x00, 0x04, 0x0b, 0x08, 0x00, 0x01, 0x00, 0x00, 0x00
        /*0020*/ 	.byte	0x00, 0x00, 0x00, 0x00


//--------------------- .nv.info._Z11phase_two_dPdS_P17curandStateXORWOWPi --------------------------
	.section	.nv.info._Z11phase_two_dPdS_P17curandStateXORWOWPi,"",@"SHT_CUDA_INFO"
	.sectionflags	@""
	.align	4


	//----- nvinfo : EIATTR_CUDA_API_VERSION
	.align		4
        /*0000*/ 	.byte	0x04, 0x37
        /*0002*/ 	.short	(.L_34 - .L_33)
.L_33:
        /*0004*/ 	.word	0x00000082


	//----- nvinfo : EIATTR_KPARAM_INFO
	.align		4
.L_34:
        /*0008*/ 	.byte	0x04, 0x17
        /*000a*/ 	.short	(.L_36 - .L_35)
.L_35:
        /*000c*/ 	.word	0x00000000
        /*0010*/ 	.short	0x0003
        /*0012*/ 	.short	0x0018
        /*0014*/ 	.byte	0x00, 0xf5, 0x21, 0x00


	//----- nvinfo : EIATTR_KPARAM_INFO
	.align		4
.L_36:
        /*0018*/ 	.byte	0x04, 0x17
        /*001a*/ 	.short	(.L_38 - .L_37)
.L_37:
        /*001c*/ 	.word	0x00000000
        /*0020*/ 	.short	0x0002
        /*0022*/ 	.short	0x0010
        /*0024*/ 	.byte	0x00, 0xf5, 0x21, 0x00


	//----- nvinfo : EIATTR_KPARAM_INFO
	.align		4
.L_38:
        /*0028*/ 	.byte	0x04, 0x17
        /*002a*/ 	.short	(.L_40 - .L_39)
.L_39:
        /*002c*/ 	.word	0x00000000
        /*0030*/ 	.short	0x0001
        /*0032*/ 	.short	0x0008
        /*0034*/ 	.byte	0x00, 0xf5, 0x21, 0x00


	//----- nvinfo : EIATTR_KPARAM_INFO
	.align		4
.L_40:
        /*0038*/ 	.byte	0x04, 0x17
        /*003a*/ 	.short	(.L_42 - .L_41)
.L_41:
        /*003c*/ 	.word	0x00000000
        /*0040*/ 	.short	0x0000
        /*0042*/ 	.short	0x0000
        /*0044*/ 	.byte	0x00, 0xf5, 0x21, 0x00


	//----- nvinfo : EIATTR_SPARSE_MMA_MASK
	.align		4
.L_42:
        /*0048*/ 	.byte	0x03, 0x50
        /*004a*/ 	.short	0x0000


	//----- nvinfo : EIATTR_MAXREG_COUNT
	.align		4
        /*004c*/ 	.byte	0x03, 0x1b
        /*004e*/ 	.short	0x00ff


	//----- nvinfo : EIATTR_MERCURY_ISA_VERSION
	.align		4
        /*0050*/ 	.byte	0x03, 0x5f
        /*0052*/ 	.short	0x0101


	//----- nvinfo : EIATTR_VRC_CTA_INIT_COUNT
	.align		4
        /*0054*/ 	.byte	0x02, 0x4a
	.zero		1
	.zero		1


	//----- nvinfo : EIATTR_EXIT_INSTR_OFFSETS
	.align		4
        /*0058*/ 	.byte	0x04, 0x1c
        /*005a*/ 	.short	(.L_44 - .L_43)


	//   ....[0]....
.L_43:
        /*005c*/ 	.word	0x000002d0


	//----- nvinfo : EIATTR_CRS_STACK_SIZE
	.align		4
.L_44:
        /*0060*/ 	.byte	0x04, 0x1e
        /*0062*/ 	.short	(.L_46 - .L_45)
.L_45:
        /*0064*/ 	.word	0x00000000


	//----- nvinfo : EIATTR_CBANK_PARAM_SIZE
	.align		4
.L_46:
        /*0068*/ 	.byte	0x03, 0x19
        /*006a*/ 	.short	0x0020


	//----- nvinfo : EIATTR_PARAM_CBANK
	.align		4
        /*006c*/ 	.byte	0x04, 0x0a
        /*006e*/ 	.short	(.L_48 - .L_47)
	.align		4
.L_47:
        /*0070*/ 	.word	index@(.nv.constant0._Z11phase_two_dPdS_P17curandStateXORWOWPi)
        /*0074*/ 	.short	0x0380
        /*0076*/ 	.short	0x0020


	//----- nvinfo : EIATTR_SW_WAR
	.align		4
.L_48:
        /*0078*/ 	.byte	0x04, 0x36
        /*007a*/ 	.short	(.L_50 - .L_49)
.L_49:
        /*007c*/ 	.word	0x00000008
.L_50:


//--------------------- .nv.info._Z14phase_two_bulkPdS_S_P17curandStateXORWOWS_ --------------------------
	.section	.nv.info._Z14phase_two_bulkPdS_S_P17curandStateXORWOWS_,"",@"SHT_CUDA_INFO"
	.sectionflags	@""
	.align	4


	//----- nvinfo : EIATTR_CUDA_API_VERSION
	.align		4
        /*0000*/ 	.byte	0x04, 0x37
        /*0002*/ 	.short	(.L_52 - .L_51)
.L_51:
        /*0004*/ 	.word	0x00000082


	//----- nvinfo : EIATTR_KPARAM_INFO
	.align		4
.L_52:
        /*0008*/ 	.byte	0x04, 0x17
        /*000a*/ 	.short	(.L_54 - .L_53)
.L_53:
        /*000c*/ 	.word	0x00000000
        /*0010*/ 	.short	0x0004
        /*0012*/ 	.short	0x0020
        /*0014*/ 	.byte	0x00, 0xf5, 0x21, 0x00


	//----- nvinfo : EIATTR_KPARAM_INFO
	.align		4
.L_54:
        /*0018*/ 	.byte	0x04, 0x17
        /*001a*/ 	.short	(.L_56 - .L_55)
.L_55:
        /*001c*/ 	.word	0x00000000
        /*0020*/ 	.short	0x0003
        /*0022*/ 	.short	0x0018
        /*0024*/ 	.byte	0x00, 0xf5, 0x21, 0x00


	//----- nvinfo : EIATTR_KPARAM_INFO
	.align		4
.L_56:
        /*0028*/ 	.byte	0x04, 0x17
        /*002a*/ 	.short	(.L_58 - .L_57)
.L_57:
        /*002c*/ 	.word	0x00000000
        /*0030*/ 	.short	0x0002
        /*0032*/ 	.short	0x0010
        /*0034*/ 	.byte	0x00, 0xf5, 0x21, 0x00


	//----- nvinfo : EIATTR_KPARAM_INFO
	.align		4
.L_58:
        /*0038*/ 	.byte	0x04, 0x17
        /*003a*/ 	.short	(.L_60 - .L_59)
.L_59:
        /*003c*/ 	.word	0x00000000
        /*0040*/ 	.short	0x0001
        /*0042*/ 	.short	0x0008
        /*0044*/ 	.byte	0x00, 0xf5, 0x21, 0x00


	//----- nvinfo : EIATTR_KPARAM_INFO
	.align		4
.L_60:
        /*0048*/ 	.byte	0x04, 0x17
        /*004a*/ 	.short	(.L_62 - .L_61)
.L_61:
        /*004c*/ 	.word	0x00000000
        /*0050*/ 	.short	0x0000
        /*0052*/ 	.short	0x0000
        /*0054*/ 	.byte	0x00, 0xf5, 0x21, 0x00


	//----- nvinfo : EIATTR_SPARSE_MMA_MASK
	.align		4
.L_62:
        /*0058*/ 	.byte	0x03, 0x50
        /*005a*/ 	.short	0x0000


	//----- nvinfo : EIATTR_MAXREG_COUNT
	.align		4
        /*005c*/ 	.byte	0x03, 0x1b
        /*005e*/ 	.short	0x00ff


	//----- nvinfo : EIATTR_MERCURY_ISA_VERSION
	.align		4
        /*0060*/ 	.byte	0x03, 0x5f
        /*0062*/ 	.short	0x0101


	//----- nvinfo : EIATTR_VRC_CTA_INIT_COUNT
	.align		4
        /*0064*/ 	.byte	0x02, 0x4a
	.zero		1
	.zero		1


	//----- nvinfo : EIATTR_EXIT_INSTR_OFFSETS
	.align		4
        /*0068*/ 	.byte	0x04, 0x1c
        /*006a*/ 	.short	(.L_64 - .L_63)


	//   ....[0]....
.L_63:
        /*006c*/ 	.word	0x000002c0


	//----- nvinfo : EIATTR_CBANK_PARAM_SIZE
	.align		4
.L_64:
        /*0070*/ 	.byte	0x03, 0x19
        /*0072*/ 	.short	0x0028


	//----- nvinfo : EIATTR_PARAM_CBANK
	.align		4
        /*0074*/ 	.byte	0x04, 0x0a
        /*0076*/ 	.short	(.L_66 - .L_65)
	.align		4
.L_65:
        /*0078*/ 	.word	index@(.nv.constant0._Z14phase_two_bulkPdS_S_P17curandStateXORWOWS_)
        /*007c*/ 	.short	0x0380
        /*007e*/ 	.short	0x0028


	//----- nvinfo : EIATTR_SW_WAR
	.align		4
.L_66:
        /*0080*/ 	.byte	0x04, 0x36
        /*0082*/ 	.short	(.L_68 - .L_67)
.L_67:
        /*0084*/ 	.word	0x00000008
.L_68:


//--------------------- .nv.info._Z14phase_two_fillPdS_P17curandStateXORWOWS_ --------------------------
	.section	.nv.info._Z14phase_two_fillPdS_P17curandStateXORWOWS_,"",@"SHT_CUDA_INFO"
	.sectionflags	@""
	.align	4


	//----- nvinfo : EIATTR_CUDA_API_VERSION
	.align		4
        /*0000*/ 	.byte	0x04, 0x37
        /*0002*/ 	.short	(.L_70 - .L_69)
.L_69:
        /*0004*/ 	.word	0x00000082


	//----- nvinfo : EIATTR_KPARAM_INFO
	.align		4
.L_70:
        /*0008*/ 	.byte	0x04, 0x17
        /*000a*/ 	.short	(.L_72 - .L_71)
.L_71:
        /*000c*/ 	.word	0x00000000
        /*0010*/ 	.short	0x0003
        /*0012*/ 	.short	0x0018
        /*0014*/ 	.byte	0x00, 0xf5, 0x21, 0x00


	//----- nvinfo : EIATTR_KPARAM_INFO
	.align		4
.L_72:
        /*0018*/ 	.byte	0x04, 0x17
        /*001a*/ 	.short	(.L_74 - .L_73)
.L_73:
        /*001c*/ 	.word	0x00000000
        /*0020*/ 	.short	0x0002
        /*0022*/ 	.short	0x0010
        /*0024*/ 	.byte	0x00, 0xf5, 0x21, 0x00


	//----- nvinfo : EIATTR_KPARAM_INFO
	.align		4
.L_74:
        /*0028*/ 	.byte	0x04, 0x17
        /*002a*/ 	.short	(.L_76 - .L_75)
.L_75:
        /*002c*/ 	.word	0x00000000
        /*0030*/ 	.short	0x0001
        /*0032*/ 	.short	0x0008
        /*0034*/ 	.byte	0x00, 0xf5, 0x21, 0x00


	//----- nvinfo : EIATTR_KPARAM_INFO
	.align		4
.L_76:
        /*0038*/ 	.byte	0x04, 0x17
        /*003a*/ 	.short	(.L_78 - .L_77)
.L_77:
        /*003c*/ 	.word	0x00000000
        /*0040*/ 	.short	0x0000
        /*0042*/ 	.short	0x0000
        /*0044*/ 	.byte	0x00, 0xf5, 0x21, 0x00


	//----- nvinfo : EIATTR_SPARSE_MMA_MASK
	.align		4
.L_78:
        /*0048*/ 	.byte	0x03, 0x50
        /*004a*/ 	.short	0x0000


	//----- nvinfo : EIATTR_MAXREG_COUNT
	.align		4
        /*004c*/ 	.byte	0x03, 0x1b
        /*004e*/ 	.short	0x00ff


	//----- nvinfo : EIATTR_MERCURY_ISA_VERSION
	.align		4
        /*0050*/ 	.byte	0x03, 0x5f
        /*0052*/ 	.short	0x0101


	//----- nvinfo : EIATTR_VRC_CTA_INIT_COUNT
	.align		4
        /*0054*/ 	.byte	0x02, 0x4a
	.zero		1
	.zero		1


	//----- nvinfo : EIATTR_EXIT_INSTR_OFFSETS
	.align		4
        /*0058*/ 	.byte	0x04, 0x1c
        /*005a*/ 	.short	(.L_80 - .L_79)


	//   ....[0]....
.L_79:
        /*005c*/ 	.word	0x000002c0


	//----- nvinfo : EIATTR_CBANK_PARAM_SIZE
	.align		4
.L_80:
        /*0060*/ 	.byte	0x03, 0x19
        /*0062*/ 	.short	0x0020


	//----- nvinfo : EIATTR_PARAM_CBANK
	.align		4
        /*0064*/ 	.byte	0x04, 0x0a
        /*0066*/ 	.short	(.L_82 - .L_81)
	.align		4
.L_81:
        /*0068*/ 	.word	index@(.nv.constant0._Z14phase_two_fillPdS_P17curandStateXORWOWS_)
        /*006c*/ 	.short	0x0380
        /*006e*/ 	.short	0x0020


	//----- nvinfo : EIATTR_SW_WAR
	.align		4
.L_82:
        /*0070*/ 	.byte	0x04, 0x36
        /*0072*/ 	.short	(.L_84 - .L_83)
.L_83:
        /*0074*/ 	.word	0x00000008
.L_84:


//--------------------- .nv.info._Z19setup_random_kernelP17curandStateXORWOWm --------------------------
	.section	.nv.info._Z19setup_random_kernelP17curandStateXORWOWm,"",@"SHT_CUDA_INFO"
	.sectionflags	@""
	.align	4


	//----- nvinfo : EIATTR_CUDA_API_VERSION
	.align		4
        /*0000*/ 	.byte	0x04, 0x37
        /*0002*/ 	.short	(.L_86 - .L_85)
.L_85:
        /*0004*/ 	.word	0x00000082


	//----- nvinfo : EIATTR_KPARAM_INFO
	.align		4
.L_86:
        /*0008*/ 	.byte	0x04, 0x17
        /*000a*/ 	.short	(.L_88 - .L_87)
.L_87:
        /*000c*/ 	.word	0x00000000
        /*0010*/ 	.short	0x0001
        /*0012*/ 	.short	0x0008
        /*0014*/ 	.byte	0x00, 0xf0, 0x21, 0x00


	//----- nvinfo : EIATTR_KPARAM_INFO
	.align		4
.L_88:
        /*0018*/ 	.byte	0x04, 0x17
        /*001a*/ 	.short	(.L_90 - .L_89)
.L_89:
        /*001c*/ 	.word	0x00000000
        /*0020*/ 	.short	0x0000
        /*0022*/ 	.short	0x0000
        /*0024*/ 	.byte	0x00, 0xf5, 0x21, 0x00


	//----- nvinfo : EIATTR_SPARSE_MMA_MASK
	.align		4
.L_90:
        /*0028*/ 	.byte	0x03, 0x50
        /*002a*/ 	.short	0x0000


	//----- nvinfo : EIATTR_MAXREG_COUNT
	.align		4
        /*002c*/ 	.byte	0x03, 0x1b
        /*002e*/ 	.short	0x00ff


	//----- nvinfo : EIATTR_MERCURY_ISA_VERSION
	.align		4
        /*0030*/ 	.byte	0x03, 0x5f
        /*0032*/ 	.short	0x0101


	//----- nvinfo : EIATTR_VRC_CTA_INIT_COUNT
	.align		4
        /*0034*/ 	.byte	0x02, 0x4a
	.zero		1
	.zero		1


	//----- nvinfo : EIATTR_EXIT_INSTR_OFFSETS
	.align		4
        /*0038*/ 	.byte	0x04, 0x1c
        /*003a*/ 	.short	(.L_92 - .L_91)


	//   ....[0]....
.L_91:
        /*003c*/ 	.word	0x00000ee0


	//----- nvinfo : EIATTR_CRS_STACK_SIZE
	.align		4
.L_92:
        /*0040*/ 	.byte	0x04, 0x1e
        /*0042*/ 	.short	(.L_94 - .L_93)
.L_93:
        /*0044*/ 	.word	0x00000000


	//----- nvinfo : EIATTR_CBANK_PARAM_SIZE
	.align		4
.L_94:
        /*0048*/ 	.byte	0x03, 0x19
        /*004a*/ 	.short	0x0010


	//----- nvinfo : EIATTR_PARAM_CBANK
	.align		4
        /*004c*/ 	.byte	0x04, 0x0a
        /*004e*/ 	.short	(.L_96 - .L_95)
	.align		4
.L_95:
        /*0050*/ 	.word	index@(.nv.constant0._Z19setup_random_kernelP17curandStateXORWOWm)
        /*0054*/ 	.short	0x0380
        /*0056*/ 	.short	0x0010


	//----- nvinfo : EIATTR_SW_WAR
	.align		4
.L_96:
        /*0058*/ 	.byte	0x04, 0x36
        /*005a*/ 	.short	(.L_98 - .L_97)
.L_97:
        /*005c*/ 	.word	0x00000008
.L_98:


//--------------------- .nv.callgraph             --------------------------
	.section	.nv.callgraph,"",@"SHT_CUDA_CALLGRAPH"
	.align	4
	.sectionentsize	8
	.align		4
        /*0000*/ 	.word	0x00000000
	.align		4
        /*0004*/ 	.word	0xffffffff
	.align		4
        /*0008*/ 	.word	0x00000000
	.align		4
        /*000c*/ 	.word	0xfffffffe
	.align		4
        /*0010*/ 	.word	0x00000000
	.align		4
        /*0014*/ 	.word	0xfffffffd
	.align		4
        /*0018*/ 	.word	0x00000000
	.align		4
        /*001c*/ 	.word	0xfffffffc


//--------------------- .nv.constant4             --------------------------
	.section	.nv.constant4,"a",@progbits
	.align	8
	.align		8
.nv.constant4:
        /*0000*/ 	.dword	precalc_xorwow_matrix
	.align		8
        /*0008*/ 	.dword	precalc_xorwow_offset_matrix
	.align		8
        /*0010*/ 	.dword	mrg32k3aM1
	.align		8
        /*0018*/ 	.dword	mrg32k3aM2
	.align		8
        /*0020*/ 	.dword	mrg32k3aM1SubSeq
	.align		8
        /*0028*/ 	.dword	mrg32k3aM2SubSeq
	.align		8
        /*0030*/ 	.dword	mrg32k3aM1Seq
	.align		8
        /*0038*/ 	.dword	mrg32k3aM2Seq


//--------------------- .nv.constant3             --------------------------
	.section	.nv.constant3,"a",@progbits
	.align	8
.nv.constant3:
	.type		__cr_lgamma_table,@object
	.size		__cr_lgamma_table,(.L_8 - __cr_lgamma_table)
__cr_lgamma_table:
        /*0000*/ 	.byte	0x00, 0x00, 0x00, 0x00, 0x00, 0x00, 0x00, 0x00, 0x00, 0x00, 0x00, 0x00, 0x00, 0x00, 0x00, 0x00
        /*0010*/ 	.byte	0xef, 0x39, 0xfa, 0xfe, 0x42, 0x2e, 0xe6, 0x3f, 0x02, 0x20, 0x2a, 0xfa, 0x0b, 0xab, 0xfc, 0x3f
        /*0020*/ 	.byte	0xf9, 0x2c, 0x92, 0x7c, 0xa7, 0x6c, 0x09, 0x40, 0xc9, 0x79, 0x44, 0x3c, 0x64, 0x26, 0x13, 0x40
        /*0030*/ 	.byte	0xca, 0x01, 0xcf, 0x3a, 0x27, 0x51, 0x1a, 0x40, 0x30, 0xcc, 0x2d, 0xf3, 0xe1, 0x0c, 0x21, 0x40
        /*0040*/ 	.byte	0x0d, 0xb7, 0xfc, 0x82, 0x8e, 0x35, 0x25, 0x40
.L_8:


//--------------------- .text._Z11phase_two_dPdS_P17curandStateXORWOWPi --------------------------
	.section	.text._Z11phase_two_dPdS_P17curandStateXORWOWPi,"ax",@progbits
	.align	128
        .global         _Z11phase_two_dPdS_P17curandStateXORWOWPi
        .type           _Z11phase_two_dPdS_P17curandStateXORWOWPi,@function
        .size           _Z11phase_two_dPdS_P17curandStateXORWOWPi,(.L_x_14 - _Z11phase_two_dPdS_P17curandStateXORWOWPi)
        .other          _Z11phase_two_dPdS_P17curandStateXORWOWPi,@"STO_CUDA_ENTRY STV_DEFAULT"
_Z11phase_two_dPdS_P17curandStateXORWOWPi:
.text._Z11phase_two_dPdS_P17curandStateXORWOWPi:
[----:B------:R-:W-:Y:S01]  /*0000*/  LDC R1, c[0x0][0x37c] ;  /* 0x0000df00ff017b82 */ /* 0x000fe20000000800 */
[----:B------:R-:W0:Y:S07]  /*0010*/  S2R R0, SR_TID.X ;  /* 0x0000000000007919 */ /* 0x000e2e0000002100 */
[----:B------:R-:W0:Y:S01]  /*0020*/  S2UR UR6, SR_CTAID.X ;  /* 0x00000000000679c3 */ /* 0x000e220000002500 */
[----:B------:R-:W1:Y:S01]  /*0030*/  LDCU UR7, c[0x0][0x360] ;  /* 0x00006c00ff0777ac */ /* 0x000e620008000800 */
[----:B------:R-:W2:Y:S06]  /*0040*/  LDCU.64 UR4, c[0x0][0x358] ;  /* 0x00006b00ff0477ac */ /* 0x000eac0008000a00 */
[----:B------:R-:W3:Y:S08]  /*0050*/  LDC.64 R2, c[0x0][0x390] ;  /* 0x0000e400ff027b82 */ /* 0x000ef00000000a00 */
[----:B------:R-:W4:Y:S01]  /*0060*/  LDC.64 R6, c[0x0][0x380] ;  /* 0x0000e000ff067b82 */ /* 0x000f220000000a00 */
[----:B0-----:R-:W-:-:S04]  /*0070*/  IMAD R0, R0, UR6, RZ ;  /* 0x0000000600007c24 */ /* 0x001fc8000f8e02ff */
[----:B-1----:R-:W-:-:S04]  /*0080*/  IMAD R0, R0, UR7, RZ ;  /* 0x0000000700007c24 */ /* 0x002fc8000f8e02ff */
[----:B---3--:R-:W-:-:S05]  /*0090*/  IMAD.WIDE R2, R0, 0x30, R2 ;  /* 0x0000003000027825 */ /* 0x008fca00078e0202 */
[----:B--2---:R-:W2:Y:S04]  /*00a0*/  LDG.E.64 R4, desc[UR4][R2.64] ;  /* 0x0000000402047981 */ /* 0x004ea8000c1e1b00 */
[----:B------:R-:W3:Y:S04]  /*00b0*/  LDG.E.64 R12, desc[UR4][R2.64+0x10] ;  /* 0x00001004020c7981 */ /* 0x000ee8000c1e1b00 */
[----:B------:R-:W5:Y:S01]  /*00c0*/  LDG.E.64 R10, desc[UR4][R2.64+0x8] ;  /* 0x00000804020a7981 */ /* 0x000f62000c1e1b00 */
[----:B----4-:R-:W-:Y:S01]  /*00d0*/  IMAD.WIDE R6, R0, 0x8, R6 ;  /* 0x0000000800067825 */ /* 0x010fe200078e0206 */
[----:B--2---:R-:W-:-:S03]  /*00e0*/  SHF.R.U32.HI R8, RZ, 0x2, R5 ;  /* 0x00000002ff087819 */ /* 0x004fc60000011605 */
[----:B------:R-:W-:Y:S01]  /*00f0*/  VIADD R14, R4, 0x587c5 ;  /* 0x000587c5040e7836 */ /* 0x000fe20000000000 */
[----:B------:R-:W-:Y:S01]  /*0100*/  LOP3.LUT R8, R8, R5, RZ, 0x3c, !PT ;  /* 0x0000000508087212 */ /* 0x000fe200078e3cff */
[----:B---3--:R-:W-:Y:S01]  /*0110*/  IMAD.MOV.U32 R18, RZ, RZ, R13 ;  /* 0x000000ffff127224 */ /* 0x008fe200078e000d */
[----:B------:R-:W-:Y:S02]  /*0120*/  SHF.L.U32 R5, R13, 0x4, RZ ;  /* 0x000000040d057819 */ /* 0x000fe400000006ff */
[C---:B------:R-:W-:Y:S01]  /*0130*/  SHF.L.U32 R9, R8.reuse, 0x1, RZ ;  /* 0x0000000108097819 */ /* 0x040fe200000006ff */
[----:B-----5:R-:W-:Y:S01]  /*0140*/  IMAD.MOV.U32 R15, RZ, RZ, R10 ;  /* 0x000000ffff0f7224 */ /* 0x020fe200078e000a */
[----:B------:R-:W-:Y:S02]  /*0150*/  MOV R17, R12 ;  /* 0x0000000c00117202 */ /* 0x000fe40000000f00 */
[----:B------:R-:W-:Y:S02]  /*0160*/  LOP3.LUT R8, R8, R9, R5, 0x96, !PT ;  /* 0x0000000908087212 */ /* 0x000fe400078e9605 */
[----:B------:R-:W-:Y:S01]  /*0170*/  MOV R16, R11 ;  /* 0x0000000b00107202 */ /* 0x000fe20000000f00 */
[----:B------:R0:W-:Y:S01]  /*0180*/  STG.E.64 desc[UR4][R2.64], R14 ;  /* 0x0000000e02007986 */ /* 0x0001e2000c101b04 */
[----:B------:R-:W-:Y:S01]  /*0190*/  LOP3.LUT R19, R8, R13, RZ, 0x3c, !PT ;  /* 0x0000000d08137212 */ /* 0x000fe200078e3cff */
[----:B------:R-:W-:Y:S01]  /*01a0*/  HFMA2 R5, -RZ, RZ, 0.1171875, 0 ;  /* 0x2f800000ff057431 */ /* 0x000fe200000001ff */
[----:B------:R-:W1:Y:S01]  /*01b0*/  LDC.64 R8, c[0x0][0x398] ;  /* 0x0000e600ff087b82 */ /* 0x000e620000000a00 */
[----:B------:R0:W-:Y:S04]  /*01c0*/  STG.E.64 desc[UR4][R2.64+0x8], R16 ;  /* 0x0000081002007986 */ /* 0x0001e8000c101b04 */
[----:B------:R0:W-:Y:S04]  /*01d0*/  STG.E.64 desc[UR4][R2.64+0x10], R18 ;  /* 0x0000101202007986 */ /* 0x0001e8000c101b04 */
[----:B------:R-:W2:Y:S01]  /*01e0*/  LDG.E.64 R6, desc[UR4][R6.64] ;  /* 0x0000000406067981 */ /* 0x000ea2000c1e1b00 */
[----:B------:R-:W-:Y:S01]  /*01f0*/  IADD3 R4, PT, PT, R19, R14, RZ ;  /* 0x0000000e13047210 */ /* 0x000fe20007ffe0ff */
[----:B------:R-:W-:Y:S03]  /*0200*/  BSSY.RECONVERGENT B0, `(.L_x_0) ;  /* 0x0000009000007945 */ /* 0x000fe60003800200 */
[----:B------:R-:W-:-:S05]  /*0210*/  I2FP.F32.U32 R4, R4 ;  /* 0x0000000400047245 */ /* 0x000fca0000201000 */
[----:B------:R-:W-:-:S06]  /*0220*/  FFMA R4, R4, R5, 1.1641532182693481445e-10 ;  /* 0x2f00000004047423 */ /* 0x000fcc0000000005 */
[----:B------:R-:W2:Y:S02]  /*0230*/  F2F.F64.F32 R4, R4 ;  /* 0x0000000400047310 */ /* 0x000ea40000201800 */
[----:B--2---:R-:W-:-:S14]  /*0240*/  DSETP.GT.AND P0, PT, R6, R4, PT ;  /* 0x000000040600722a */ /* 0x004fdc0003f04000 */
[----:B01----:R-:W-:Y:S05]  /*0250*/  @P0 BRA `(.L_x_1) ;  /* 0x00000000000c0947 */ /* 0x003fea0003800000 */
[----:B------:R-:W0:Y:S02]  /*0260*/  LDC.64 R6, c[0x0][0x388] ;  /* 0x0000e200ff067b82 */ /* 0x000e240000000a00 */
[----:B0-----:R-:W-:-:S06]  /*0270*/  IMAD.WIDE R6, R0, 0x8, R6 ;  /* 0x0000000800067825 */ /* 0x001fcc00078e0206 */
[----:B------:R-:W5:Y:S02]  /*0280*/  LDG.E.64 R6, desc[UR4][R6.64] ;  /* 0x0000000406067981 */ /* 0x000f64000c1e1b00 */
.L_x_1:
[----:B------:R-:W-:Y:S05]  /*0290*/  BSYNC.RECONVERGENT B0 ;  /* 0x0000000000007941 */ /* 0x000fea0003800200 */
.L_x_0:
[----:B-----5:R-:W0:Y:S01]  /*02a0*/  F2I.F64 R7, R6 ;  /* 0x0000000600077311 */ /* 0x020e220000301100 */
[----:B------:R-:W-:-:S05]  /*02b0*/  IMAD.WIDE R2, R0, 0x4, R8 ;  /* 0x0000000400027825 */ /* 0x000fca00078e0208 */
[----:B0-----:R-:W-:Y:S01]  /*02c0*/  STG.E desc[UR4][R2.64], R7 ;  /* 0x0000000702007986 */ /* 0x001fe2000c101904 */
[----:B------:R-:W-:Y:S05]  /*02d0*/  EXIT ;  /* 0x000000000000794d */ /* 0x000fea0003800000 */
.L_x_2:
[----:B------:R-:W-:-:S00]  /*02e0*/  BRA `(.L_x_2) ;  /* 0xfffffffc00fc7947 */ /* 0x000fc0000383ffff */
[----:B------:R-:W-:-:S00]  /*02f0*/  NOP ;  /* 0x0000000000007918 */ /* 0x000fc00000000000 */
        /* <DEDUP_REMOVED lines=8> */
.L_x_14:


//--------------------- .text._Z14phase_two_bulkPdS_S_P17curandStateXORWOWS_ --------------------------
	.section	.text._Z14phase_two_bulkPdS_S_P17curandStateXORWOWS_,"ax",@progbits
	.align	128
        .global         _Z14phase_two_bulkPdS_S_P17curandStateXORWOWS_
        .type           _Z14phase_two_bulkPdS_S_P17curandStateXORWOWS_,@function
        .size           _Z14phase_two_bulkPdS_S_P17curandStateXORWOWS_,(.L_x_15 - _Z14phase_two_bulkPdS_S_P17curandStateXORWOWS_)
        .other          _Z14phase_two_bulkPdS_S_P17curandStateXORWOWS_,@"STO_CUDA_ENTRY STV_DEFAULT"
_Z14phase_two_bulkPdS_S_P17curandStateXORWOWS_:
.text._Z14phase_two_bulkPdS_S_P17curandStateXORWOWS_:
[----:B------:R-:W-:Y:S01]  /*0000*/  LDC R1, c[0x0][0x37c] ;  /* 0x0000df00ff017b82 */ /* 0x000fe20000000800 */
[----:B------:R-:W0:Y:S07]  /*0010*/  S2R R0, SR_TID.X ;  /* 0x0000000000007919 */ /* 0x000e2e0000002100 */
[----:B------:R-:W0:Y:S01]  /*0020*/  S2UR UR6, SR_CTAID.X ;  /* 0x00000000000679c3 */ /* 0x000e220000002500 */
[----:B------:R-:W1:Y:S01]  /*0030*/  LDCU UR7, c[0x0][0x360] ;  /* 0x00006c00ff0777ac */ /* 0x000e620008000800 */
[----:B------:R-:W2:Y:S06]  /*0040*/  LDCU.64 UR4, c[0x0][0x358] ;  /* 0x00006b00ff0477ac */ /* 0x000eac0008000a00 */
[----:B------:R-:W3:Y:S08]  /*0050*/  LDC.64 R2, c[0x0][0x398] ;  /* 0x0000e600ff027b82 */ /* 0x000ef00000000a00 */
[----:B------:R-:W4:Y:S08]  /*0060*/  LDC.64 R10, c[0x0][0x380] ;  /* 0x0000e000ff0a7b82 */ /* 0x000f300000000a00 */
[----:B------:R-:W5:Y:S01]  /*0070*/  LDC.64 R6, c[0x0][0x388] ;  /* 0x0000e200ff067b82 */ /* 0x000f620000000a00 */
        /* <DEDUP_REMOVED lines=12> */
[----:B------:R-:W-:Y:S01]  /*0140*/  SHF.L.U32 R15, R14, 0x1, RZ ;  /* 0x000000010e0f7819 */ /* 0x000fe200000006ff */
[----:B-----5:R-:W-:Y:S01]  /*0150*/  IMAD.MOV.U32 R17, RZ, RZ, R8 ;  /* 0x000000ffff117224 */ /* 0x020fe200078e0008 */
[----:B------:R-:W-:Y:S01]  /*0160*/  MOV R18, R9 ;  /* 0x0000000900127202 */ /* 0x000fe20000000f00 */
[----:B------:R-:W-:Y:S01]  /*0170*/  IMAD.WIDE R8, R0, 0x8, R6 ;  /* 0x0000000800087825 */ /* 0x000fe200078e0206 */
[----:B------:R-:W-:Y:S02]  /*0180*/  LOP3.LUT R14, R14, R15, R13, 0x96, !PT ;  /* 0x0000000f0e0e7212 */ /* 0x000fe400078e960d */
[----:B------:R-:W-:-:S02]  /*0190*/  MOV R19, R4 ;  /* 0x0000000400137202 */ /* 0x000fc40000000f00 */
[----:B------:R-:W-:Y:S02]  /*01a0*/  LOP3.LUT R13, R14, R5, RZ, 0x3c, !PT ;  /* 0x000000050e0d7212 */ /* 0x000fe400078e3cff */
[----:B------:R0:W2:Y:S04]  /*01b0*/  LDG.E.64 R4, desc[UR4][R10.64] ;  /* 0x000000040a047981 */ /* 0x0000a8000c1e1b00 */
[----:B------:R1:W-:Y:S04]  /*01c0*/  STG.E.64 desc[UR4][R2.64+0x10], R12 ;  /* 0x0000100c02007986 */ /* 0x0003e8000c101b04 */
[----:B------:R-:W-:Y:S04]  /*01d0*/  STG.E.64 desc[UR4][R2.64+0x8], R18 ;  /* 0x0000081202007986 */ /* 0x000fe8000c101b04 */
[----:B------:R3:W-:Y:S04]  /*01e0*/  STG.E.64 desc[UR4][R2.64], R16 ;  /* 0x0000001002007986 */ /* 0x0007e8000c101b04 */
[----:B------:R-:W4:Y:S01]  /*01f0*/  LDG.E.64 R8, desc[UR4][R8.64] ;  /* 0x0000000408087981 */ /* 0x000f22000c1e1b00 */
[----:B------:R-:W-:Y:S01]  /*0200*/  HFMA2 R7, -RZ, RZ, 0.1171875, 0 ;  /* 0x2f800000ff077431 */ /* 0x000fe200000001ff */
[----:B------:R-:W-:-:S02]  /*0210*/  IADD3 R6, PT, PT, R13, R16, RZ ;  /* 0x000000100d067210 */ /* 0x000fc40007ffe0ff */
[----:B-1----:R-:W3:Y:S02]  /*0220*/  LDC.64 R12, c[0x0][0x3a0] ;  /* 0x0000e800ff0c7b82 */ /* 0x002ee40000000a00 */
[----:B------:R-:W-:-:S05]  /*0230*/  I2FP.F32.U32 R6, R6 ;  /* 0x0000000600067245 */ /* 0x000fca0000201000 */
[----:B------:R-:W-:-:S04]  /*0240*/  FFMA R14, R6, R7, 1.1641532182693481445e-10 ;  /* 0x2f000000060e7423 */ /* 0x000fc80000000007 */
[----:B------:R-:W4:Y:S01]  /*0250*/  F2F.F64.F32 R6, R14 ;  /* 0x0000000e00067310 */ /* 0x000f220000201800 */
[----:B---3--:R-:W-:Y:S01]  /*0260*/  IMAD.WIDE R2, R0, 0x8, R12 ;  /* 0x0000000800027825 */ /* 0x008fe200078e020c */
[----:B----4-:R-:W-:-:S10]  /*0270*/  DMUL R6, R6, R8 ;  /* 0x0000000806067228 */ /* 0x010fd40000000000 */
[----:B------:R-:W0:Y:S08]  /*0280*/  F2I.F64.FLOOR R6, R6 ;  /* 0x0000000600067311 */ /* 0x000e300000305100 */
[----:B0-----:R-:W2:Y:S02]  /*0290*/  I2F.F64 R10, R6 ;  /* 0x00000006000a7312 */ /* 0x001ea40000201c00 */
[----:B--2---:R-:W-:-:S07]  /*02a0*/  DADD R4, R4, R10 ;  /* 0x0000000004047229 */ /* 0x004fce000000000a */
[----:B------:R-:W-:Y:S01]  /*02b0*/  STG.E.64 desc[UR4][R2.64], R4 ;  /* 0x0000000402007986 */ /* 0x000fe2000c101b04 */
[----:B------:R-:W-:Y:S05]  /*02c0*/  EXIT ;  /* 0x000000000000794d */ /* 0x000fea0003800000 */
.L_x_3:
        /* <DEDUP_REMOVED lines=11> */
.L_x_15:


//--------------------- .text._Z14phase_two_fillPdS_P17curandStateXORWOWS_ --------------------------
	.section	.text._Z14phase_two_fillPdS_P17curandStateXORWOWS_,"ax",@progbits
	.align	128
        .global         _Z14phase_two_fillPdS_P17curandStateXORWOWS_
        .type           _Z14phase_two_fillPdS_P17curandStateXORWOWS_,@function
        .size           _Z14phase_two_fillPdS_P17curandStateXORWOWS_,(.L_x_16 - _Z14phase_two_fillPdS_P17curandStateXORWOWS_)
        .other          _Z14phase_two_fillPdS_P17curandStateXORWOWS_,@"STO_CUDA_ENTRY STV_DEFAULT"
_Z14phase_two_fillPdS_P17curandStateXORWOWS_:
.text._Z14phase_two_fillPdS_P17curandStateXORWOWS_:
        /* <DEDUP_REMOVED lines=45> */
.L_x_4:
        /* <DEDUP_REMOVED lines=11> */
.L_x_16:


//--------------------- .text._Z19setup_random_kernelP17curandStateXORWOWm --------------------------
	.section	.text._Z19setup_random_kernelP17curandStateXORWOWm,"ax",@progbits
	.align	128
        .global         _Z19setup_random_kernelP17curandStateXORWOWm
        .type           _Z19setup_random_kernelP17curandStateXORWOWm,@function
        .size           _Z19setup_random_kernelP17curandStateXORWOWm,(.L_x_17 - _Z19setup_random_kernelP17curandStateXORWOWm)
        .other          _Z19setup_random_kernelP17curandStateXORWOWm,@"STO_CUDA_ENTRY STV_DEFAULT"
_Z19setup_random_kernelP17curandStateXORWOWm:
.text._Z19setup_random_kernelP17curandStateXORWOWm:
[----:B------:R-:W-:Y:S01]  /*0000*/  LDC R1, c[0x0][0x37c] ;  /* 0x0000df00ff017b82 */ /* 0x000fe20000000800 */
[----:B------:R-:W0:Y:S07]  /*0010*/  S2R R0, SR_TID.X ;  /* 0x0000000000007919 */ /* 0x000e2e0000002100 */
[----:B------:R-:W0:Y:S01]  /*0020*/  S2UR UR4, SR_CTAID.X ;  /* 0x00000000000479c3 */ /* 0x000e220000002500 */
[----:B------:R-:W1:Y:S01]  /*0030*/  LDCU UR6, c[0x0][0x360] ;  /* 0x00006c00ff0677ac */ /* 0x000e620008000800 */
[----:B------:R-:W-:Y:S06]  /*0040*/  BSSY.RECONVERGENT B0, `(.L_x_5) ;  /* 0x00000e6000007945 */ /* 0x000fec0003800200 */
[----:B------:R-:W2:Y:S08]  /*0050*/  LDC.64 R2, c[0x0][0x388] ;  /* 0x0000e200ff027b82 */ /* 0x000eb00000000a00 */
[----:B------:R-:W3:Y:S01]  /*0060*/  LDC.64 R6, c[0x0][0x380] ;  /* 0x0000e000ff067b82 */ /* 0x000ee20000000a00 */
[----:B0-----:R-:W-:Y:S01]  /*0070*/  IMAD R0, R0, UR4, RZ ;  /* 0x0000000400007c24 */ /* 0x001fe2000f8e02ff */
[----:B------:R-:W0:Y:S01]  /*0080*/  LDCU.64 UR4, c[0x0][0x358] ;  /* 0x00006b00ff0477ac */ /* 0x000e220008000a00 */
[----:B--2---:R-:W-:-:S02]  /*0090*/  LOP3.LUT R2, R2, 0xaad26b49, RZ, 0x3c, !PT ;  /* 0xaad26b4902027812 */ /* 0x004fc400078e3cff */
[----:B------:R-:W-:Y:S01]  /*00a0*/  LOP3.LUT R3, R3, 0xf7dcefdd, RZ, 0x3c, !PT ;  /* 0xf7dcefdd03037812 */ /* 0x000fe200078e3cff */
[----:B-1----:R-:W-:Y:S02]  /*00b0*/  IMAD R13, R0, UR6, RZ ;  /* 0x00000006000d7c24 */ /* 0x002fe4000f8e02ff */
[----:B------:R-:W-:Y:S02]  /*00c0*/  IMAD R2, R2, 0x4182bed5, RZ ;  /* 0x4182bed502027824 */ /* 0x000fe400078e02ff */
[----:B------:R-:W-:Y:S01]  /*00d0*/  IMAD R3, R3, -0x658354e5, RZ ;  /* 0x9a7cab1b03037824 */ /* 0x000fe200078e02ff */
[C---:B------:R-:W-:Y:S01]  /*00e0*/  ISETP.NE.AND P0, PT, R13.reuse, RZ, PT ;  /* 0x000000ff0d00720c */ /* 0x040fe20003f05270 */
[----:B---3--:R-:W-:Y:S01]  /*00f0*/  IMAD.WIDE R6, R13, 0x30, R6 ;  /* 0x000000300d067825 */ /* 0x008fe200078e0206 */
[C---:B------:R-:W-:Y:S02]  /*0100*/  LOP3.LUT R8, R2.reuse, 0x159a55e5, RZ, 0x3c, !PT ;  /* 0x159a55e502087812 */ /* 0x040fe400078e3cff */
[C---:B------:R-:W-:Y:S01]  /*0110*/  IADD3 R4, PT, PT, R2.reuse, 0x64f0c9, R3 ;  /* 0x0064f0c902047810 */ /* 0x040fe20007ffe003 */
[C---:B------:R-:W-:Y:S01]  /*0120*/  VIADD R5, R2.reuse, 0x75bcd15 ;  /* 0x075bcd1502057836 */ /* 0x040fe20000000000 */
[----:B------:R-:W-:Y:S01]  /*0130*/  LOP3.LUT R10, R3, 0x5491333, RZ, 0x3c, !PT ;  /* 0x05491333030a7812 */ /* 0x000fe200078e3cff */
[----:B------:R-:W-:-:S02]  /*0140*/  VIADD R11, R2, 0x583f19 ;  /* 0x00583f19020b7836 */ /* 0x000fc40000000000 */
[----:B------:R-:W-:Y:S01]  /*0150*/  VIADD R9, R3, 0x1f123bb5 ;  /* 0x1f123bb503097836 */ /* 0x000fe20000000000 */
[----:B0-----:R0:W-:Y:S04]  /*0160*/  STG.E.64 desc[UR4][R6.64], R4 ;  /* 0x0000000406007986 */ /* 0x0011e8000c101b04 */
[----:B------:R0:W-:Y:S04]  /*0170*/  STG.E.64 desc[UR4][R6.64+0x8], R8 ;  /* 0x0000080806007986 */ /* 0x0001e8000c101b04 */
[----:B------:R0:W-:Y:S01]  /*0180*/  STG.E.64 desc[UR4][R6.64+0x10], R10 ;  /* 0x0000100a06007986 */ /* 0x0001e2000c101b04 */
[----:B------:R-:W-:Y:S05]  /*0190*/  @!P0 BRA `(.L_x_6) ;  /* 0x0000000c00408947 */ /* 0x000fea0003800000 */
[----:B------:R-:W-:Y:S01]  /*01a0*/  SHF.R.S32.HI R0, RZ, 0x1f, R13 ;  /* 0x0000001fff007819 */ /* 0x000fe2000001140d */
[----:B------:R-:W-:-:S07]  /*01b0*/  IMAD.MOV.U32 R12, RZ, RZ, RZ ;  /* 0x000000ffff0c7224 */ /* 0x000fce00078e00ff */
.L_x_12:
[----:B-1----:R-:W-:Y:S01]  /*01c0*/  LOP3.LUT R2, R13, 0x3, RZ, 0xc0, !PT ;  /* 0x000000030d027812 */ /* 0x002fe200078ec0ff */
[----:B------:R-:W-:Y:S03]  /*01d0*/  BSSY.RECONVERGENT B1, `(.L_x_7) ;  /* 0x00000c6000017945 */ /* 0x000fe60003800200 */
[----:B------:R-:W-:-:S04]  /*01e0*/  ISETP.NE.U32.AND P0, PT, R2, RZ, PT ;  /* 0x000000ff0200720c */ /* 0x000fc80003f05070 */
[----:B------:R-:W-:-:S13]  /*01f0*/  ISETP.NE.AND.EX P0, PT, RZ, RZ, PT, P0 ;  /* 0x000000ffff00720c */ /* 0x000fda0003f05300 */
[----:B------:R-:W-:Y:S05]  /*0200*/  @!P0 BRA `(.L_x_8) ;  /* 0x0000000c00088947 */ /* 0x000fea0003800000 */
[----:B0-----:R-:W0:Y:S01]  /*0210*/  LDC.64 R8, c[0x4][RZ] ;  /* 0x01000000ff087b82 */ /* 0x001e220000000a00 */
[----:B------:R-:W-:Y:S02]  /*0220*/  IMAD.MOV.U32 R14, RZ, RZ, RZ ;  /* 0x000000ffff0e7224 */ /* 0x000fe400078e00ff */
[----:B0-----:R-:W-:-:S07]  /*0230*/  IMAD.WIDE.U32 R8, R12, 0xc80, R8 ;  /* 0x00000c800c087825 */ /* 0x001fce00078e0008 */
.L_x_11:
[----:B-1----:R-:W-:Y:S01]  /*0240*/  IMAD.MOV.U32 R15, RZ, RZ, RZ ;  /* 0x000000ffff0f7224 */ /* 0x002fe200078e00ff */
[----:B------:R-:W-:Y:S01]  /*0250*/  CS2R R2, SRZ ;  /* 0x0000000000027805 */ /* 0x000fe2000001ff00 */
[----:B------:R-:W-:Y:S01]  /*0260*/  IMAD.MOV.U32 R17, RZ, RZ, RZ ;  /* 0x000000ffff117224 */ /* 0x000fe200078e00ff */
[----:B------:R-:W-:-:S07]  /*0270*/  CS2R R4, SRZ ;  /* 0x0000000000047805 */ /* 0x000fce000001ff00 */
.L_x_10:
[----:B------:R-:W-:-:S05]  /*0280*/  IMAD.WIDE.U32 R10, R17, 0x4, R6 ;  /* 0x00000004110a7825 */ /* 0x000fca00078e0006 */
[----:B------:R0:W5:Y:S01]  /*0290*/  LDG.E R16, desc[UR4][R10.64+0x4] ;  /* 0x000004040a107981 */ /* 0x000162000c1e1900 */
[----:B------:R-:W-:-:S07]  /*02a0*/  IMAD.MOV.U32 R19, RZ, RZ, RZ ;  /* 0x000000ffff137224 */ /* 0x000fce00078e00ff */
.L_x_9:
[----:B-----5:R-:W-:Y:S01]  /*02b0*/  SHF.R.U32.HI R24, RZ, R19, R16 ;  /* 0x00000013ff187219 */ /* 0x020fe20000011610 */
[----:B0-----:R-:W-:-:S03]  /*02c0*/  IMAD.SHL.U32 R10, R17, 0x20, RZ ;  /* 0x00000020110a7824 */ /* 0x001fc600078e00ff */
[----:B------:R-:W-:Y:S01]  /*02d0*/  LOP3.LUT R11, R24, 0x1, RZ, 0xc0, !PT ;  /* 0x00000001180b7812 */ /* 0x000fe200078ec0ff */
[----:B------:R-:W-:-:S03]  /*02e0*/  IMAD.IADD R10, R10, 0x1, R19 ;  /* 0x000000010a0a7824 */ /* 0x000fc600078e0213 */
[----:B------:R-:W-:Y:S01]  /*02f0*/  ISETP.NE.U32.AND P0, PT, R11, 0x1, PT ;  /* 0x000000010b00780c */ /* 0x000fe20003f05070 */
[----:B------:R-:W-:-:S03]  /*0300*/  IMAD R11, R10, 0x5, RZ ;  /* 0x000000050a0b7824 */ /* 0x000fc600078e02ff */
[----:B------:R-:W-:Y:S01]  /*0310*/  R2P PR, R24, 0x7e ;  /* 0x0000007e18007804 */ /* 0x000fe20000000000 */
[----:B------:R-:W-:-:S08]  /*0320*/  IMAD.WIDE.U32 R10, R11, 0x4, R8 ;  /* 0x000000040b0a7825 */ /* 0x000fd000078e0008 */
[----:B------:R-:W2:Y:S04]  /*0330*/  @!P0 LDG.E R18, desc[UR4][R10.64] ;  /* 0x000000040a128981 */ /* 0x000ea8000c1e1900 */
[----:B------:R-:W3:Y:S04]  /*0340*/  @!P0 LDG.E R20, desc[UR4][R10.64+0x10] ;  /* 0x000010040a148981 */ /* 0x000ee8000c1e1900 */
[----:B------:R-:W4:Y:S04]  /*0350*/  @P1 LDG.E R22, desc[UR4][R10.64+0x14] ;  /* 0x000014040a161981 */ /* 0x000f28000c1e1900 */
[----:B------:R-:W4:Y:S04]  /*0360*/  @P2 LDG.E R26, desc[UR4][R10.64+0x28] ;  /* 0x000028040a1a2981 */ /* 0x000f28000c1e1900 */
[----:B------:R-:W4:Y:S04]  /*0370*/  @!P0 LDG.E R21, desc[UR4][R10.64+0x4] ;  /* 0x000004040a158981 */ /* 0x000f28000c1e1900 */
[----:B------:R-:W4:Y:S04]  /*0380*/  @!P0 LDG.E R23, desc[UR4][R10.64+0xc] ;  /* 0x00000c040a178981 */ /* 0x000f28000c1e1900 */
[----:B------:R-:W4:Y:S04]  /*0390*/  @P1 LDG.E R25, desc[UR4][R10.64+0x18] ;  /* 0x000018040a191981 */ /* 0x000f28000c1e1900 */
[----:B------:R-:W4:Y:S04]  /*03a0*/  @P3 LDG.E R28, desc[UR4][R10.64+0x3c] ;  /* 0x00003c040a1c3981 */ /* 0x000f28000c1e1900 */
[----:B------:R-:W4:Y:S01]  /*03b0*/  @P6 LDG.E R27, desc[UR4][R10.64+0x7c] ;  /* 0x00007c040a1b6981 */ /* 0x000f22000c1e1900 */
[----:B--2---:R-:W-:-:S03]  /*03c0*/  @!P0 LOP3.LUT R15, R15, R18, RZ, 0x3c, !PT ;  /* 0x000000120f0f8212 */ /* 0x004fc600078e3cff */
[----:B------:R-:W2:Y:S01]  /*03d0*/  @!P0 LDG.E R18, desc[UR4][R10.64+0x8] ;  /* 0x000008040a128981 */ /* 0x000ea2000c1e1900 */
[----:B---3--:R-:W-:-:S03]  /*03e0*/  @!P0 LOP3.LUT R3, R3, R20, RZ, 0x3c, !PT ;  /* 0x0000001403038212 */ /* 0x008fc600078e3cff */
[----:B------:R-:W3:Y:S01]  /*03f0*/  @P1 LDG.E R20, desc[UR4][R10.64+0x24] ;  /* 0x000024040a141981 */ /* 0x000ee2000c1e1900 */
[----:B----4-:R-:W-:-:S03]  /*0400*/  @P1 LOP3.LUT R15, R15, R22, RZ, 0x3c, !PT ;  /* 0x000000160f0f1212 */ /* 0x010fc600078e3cff */
[----:B------:R-:W4:Y:S01]  /*0410*/  @P2 LDG.E R22, desc[UR4][R10.64+0x38] ;  /* 0x000038040a162981 */ /* 0x000f22000c1e1900 */
[----:B------:R-:W-:-:S03]  /*0420*/  @P2 LOP3.LUT R15, R15, R26, RZ, 0x3c, !PT ;  /* 0x0000001a0f0f2212 */ /* 0x000fc600078e3cff */
[----:B------:R-:W4:Y:S01]  /*0430*/  @P4 LDG.E R26, desc[UR4][R10.64+0x50] ;  /* 0x000050040a1a4981 */ /* 0x000f22000c1e1900 */
[----:B------:R-:W-:-:S03]  /*0440*/  @!P0 LOP3.LUT R4, R4, R21, RZ, 0x3c, !PT ;  /* 0x0000001504048212 */ /* 0x000fc600078e3cff */
[----:B------:R-:W4:Y:S01]  /*0450*/  @P1 LDG.E R21, desc[UR4][R10.64+0x20] ;  /* 0x000020040a151981 */ /* 0x000f22000c1e1900 */
[----:B------:R-:W-:-:S03]  /*0460*/  @!P0 LOP3.LUT R2, R2, R23, RZ, 0x3c, !PT ;  /* 0x0000001702028212 */ /* 0x000fc600078e3cff */
[----:B------:R-:W4:Y:S01]  /*0470*/  @P2 LDG.E R23, desc[UR4][R10.64+0x2c] ;  /* 0x00002c040a172981 */ /* 0x000f22000c1e1900 */
[----:B------:R-:W-:-:S03]  /*0480*/  @P1 LOP3.LUT R4, R4, R25, RZ, 0x3c, !PT ;  /* 0x0000001904041212 */ /* 0x000fc600078e3cff */
[----:B------:R-:W4:Y:S01]  /*0490*/  @P2 LDG.E R25, desc[UR4][R10.64+0x34] ;  /* 0x000034040a192981 */ /* 0x000f22000c1e1900 */
[----:B--2---:R-:W-:-:S03]  /*04a0*/  @!P0 LOP3.LUT R5, R5, R18, RZ, 0x3c, !PT ;  /* 0x0000001205058212 */ /* 0x004fc600078e3cff */
[----:B------:R-:W2:Y:S01]  /*04b0*/  @P1 LDG.E R18, desc[UR4][R10.64+0x1c] ;  /* 0x00001c040a121981 */ /* 0x000ea2000c1e1900 */
[----:B---3--:R-:W-:-:S03]  /*04c0*/  @P1 LOP3.LUT R3, R3, R20, RZ, 0x3c, !PT ;  /* 0x0000001403031212 */ /* 0x008fc600078e3cff */
[----:B------:R-:W3:Y:S01]  /*04d0*/  @P2 LDG.E R20, desc[UR4][R10.64+0x30] ;  /* 0x000030040a142981 */ /* 0x000ee2000c1e1900 */
[----:B----4-:R-:W-:-:S03]  /*04e0*/  @P2 LOP3.LUT R3, R3, R22, RZ, 0x3c, !PT ;  /* 0x0000001603032212 */ /* 0x010fc600078e3cff */
[----:B------:R-:W4:Y:S01]  /*04f0*/  @P3 LDG.E R22, desc[UR4][R10.64+0x4c] ;  /* 0x00004c040a163981 */ /* 0x000f22000c1e1900 */
[----:B------:R-:W-:-:S04]  /*0500*/  @P3 LOP3.LUT R15, R15, R28, RZ, 0x3c, !PT ;  /* 0x0000001c0f0f3212 */ /* 0x000fc800078e3cff */
[----:B------:R-:W-:Y:S02]  /*0510*/  @P4 LOP3.LUT R15, R15, R26, RZ, 0x3c, !PT ;  /* 0x0000001a0f0f4212 */ /* 0x000fe400078e3cff */
[----:B------:R-:W-:Y:S01]  /*0520*/  @P1 LOP3.LUT R2, R2, R21, RZ, 0x3c, !PT ;  /* 0x0000001502021212 */ /* 0x000fe200078e3cff */
[----:B------:R-:W4:Y:S04]  /*0530*/  @P5 LDG.E R26, desc[UR4][R10.64+0x64] ;  /* 0x000064040a1a5981 */ /* 0x000f28000c1e1900 */
[----:B------:R-:W4:Y:S01]  /*0540*/  @P3 LDG.E R21, desc[UR4][R10.64+0x40] ;  /* 0x000040040a153981 */ /* 0x000f22000c1e1900 */
[----:B------:R-:W-:Y:S02]  /*0550*/  @P2 LOP3.LUT R4, R4, R23, RZ, 0x3c, !PT ;  /* 0x0000001704042212 */ /* 0x000fe400078e3cff */
[----:B------:R-:W-:Y:S01]  /*0560*/  @P2 LOP3.LUT R2, R2, R25, RZ, 0x3c, !PT ;  /* 0x0000001902022212 */ /* 0x000fe200078e3cff */
[----:B------:R-:W4:Y:S04]  /*0570*/  @P3 LDG.E R23, desc[UR4][R10.64+0x48] ;  /* 0x000048040a173981 */ /* 0x000f28000c1e1900 */
[----:B------:R-:W4:Y:S01]  /*0580*/  @P4 LDG.E R25, desc[UR4][R10.64+0x54] ;  /* 0x000054040a194981 */ /* 0x000f22000c1e1900 */
[----:B--2---:R-:W-:-:S03]  /*0590*/  @P1 LOP3.LUT R5, R5, R18, RZ, 0x3c, !PT ;  /* 0x0000001205051212 */ /* 0x004fc600078e3cff */
[----:B------:R-:W2:Y:S01]  /*05a0*/  @P3 LDG.E R18, desc[UR4][R10.64+0x44] ;  /* 0x000044040a123981 */ /* 0x000ea2000c1e1900 */
[----:B---3--:R-:W-:-:S03]  /*05b0*/  @P2 LOP3.LUT R5, R5, R20, RZ, 0x3c, !PT ;  /* 0x0000001405052212 */ /* 0x008fc600078e3cff */
[----:B------:R-:W3:Y:S01]  /*05c0*/  @P4 LDG.E R20, desc[UR4][R10.64+0x58] ;  /* 0x000058040a144981 */ /* 0x000ee2000c1e1900 */
[----:B----4-:R-:W-:-:S03]  /*05d0*/  @P3 LOP3.LUT R3, R3, R22, RZ, 0x3c, !PT ;  /* 0x0000001603033212 */ /* 0x010fc600078e3cff */
[----:B------:R-:W4:Y:S01]  /*05e0*/  @P4 LDG.E R22, desc[UR4][R10.64+0x60] ;  /* 0x000060040a164981 */ /* 0x000f22000c1e1900 */
[----:B------:R-:W-:Y:S02]  /*05f0*/  LOP3.LUT P0, RZ, R24, 0x80, RZ, 0xc0, !PT ;  /* 0x0000008018ff7812 */ /* 0x000fe4000780c0ff */
[----:B------:R-:W-:Y:S02]  /*0600*/  @P5 LOP3.LUT R15, R15, R26, RZ, 0x3c, !PT ;  /* 0x0000001a0f0f5212 */ /* 0x000fe400078e3cff */
[----:B------:R-:W4:Y:S01]  /*0610*/  @P6 LDG.E R26, desc[UR4][R10.64+0x78] ;  /* 0x000078040a1a6981 */ /* 0x000f22000c1e1900 */
[----:B------:R-:W-:-:S03]  /*0620*/  @P3 LOP3.LUT R4, R4, R21, RZ, 0x3c, !PT ;  /* 0x0000001504043212 */ /* 0x000fc600078e3cff */
[----:B------:R-:W4:Y:S01]  /*0630*/  @P4 LDG.E R21, desc[UR4][R10.64+0x5c] ;  /* 0x00005c040a154981 */ /* 0x000f22000c1e1900 */
[----:B------:R-:W-:-:S03]  /*0640*/  @P3 LOP3.LUT R2, R2, R23, RZ, 0x3c, !PT ;  /* 0x0000001702023212 */ /* 0x000fc600078e3cff */
[----:B------:R-:W4:Y:S01]  /*0650*/  @P5 LDG.E R23, desc[UR4][R10.64+0x68] ;  /* 0x000068040a175981 */ /* 0x000f22000c1e1900 */
[----:B------:R-:W-:-:S03]  /*0660*/  @P4 LOP3.LUT R4, R4, R25, RZ, 0x3c, !PT ;  /* 0x0000001904044212 */ /* 0x000fc600078e3cff */
[----:B------:R-:W4:Y:S01]  /*0670*/  @P5 LDG.E R25, desc[UR4][R10.64+0x70] ;  /* 0x000070040a195981 */ /* 0x000f22000c1e1900 */
[----:B--2---:R-:W-:-:S03]  /*0680*/  @P3 LOP3.LUT R5, R5, R18, RZ, 0x3c, !PT ;  /* 0x0000001205053212 */ /* 0x004fc600078e3cff */
[----:B------:R-:W2:Y:S01]  /*0690*/  @P5 LDG.E R18, desc[UR4][R10.64+0x6c] ;  /* 0x00006c040a125981 */ /* 0x000ea2000c1e1900 */
[----:B---3--:R-:W-:-:S03]  /*06a0*/  @P4 LOP3.LUT R5, R5, R20, RZ, 0x3c, !PT ;  /* 0x0000001405054212 */ /* 0x008fc600078e3cff */
[----:B------:R-:W3:Y:S01]  /*06b0*/  @P5 LDG.E R20, desc[UR4][R10.64+0x74] ;  /* 0x000074040a145981 */ /* 0x000ee2000c1e1900 */
[----:B----4-:R-:W-:-:S03]  /*06c0*/  @P4 LOP3.LUT R3, R3, R22, RZ, 0x3c, !PT ;  /* 0x0000001603034212 */ /* 0x010fc600078e3cff */
[----:B------:R-:W4:Y:S01]  /*06d0*/  @P0 LDG.E R22, desc[UR4][R10.64+0x8c] ;  /* 0x00008c040a160981 */ /* 0x000f22000c1e1900 */
[----:B------:R-:W-:-:S03]  /*06e0*/  @P6 LOP3.LUT R15, R15, R26, RZ, 0x3c, !PT ;  /* 0x0000001a0f0f6212 */ /* 0x000fc600078e3cff */
        /* <DEDUP_REMOVED lines=13> */
[----:B------:R-:W-:Y:S02]  /*07c0*/  @P6 LOP3.LUT R4, R4, R27, RZ, 0x3c, !PT ;  /* 0x0000001b04046212 */ /* 0x000fe400078e3cff */
[----:B------:R-:W-:Y:S02]  /*07d0*/  @P6 LOP3.LUT R2, R2, R21, RZ, 0x3c, !PT ;  /* 0x0000001502026212 */ /* 0x000fe400078e3cff */
[----:B------:R-:W-:Y:S02]  /*07e0*/  @P0 LOP3.LUT R4, R4, R23, RZ, 0x3c, !PT ;  /* 0x0000001704040212 */ /* 0x000fe400078e3cff */
[----:B------:R-:W-:Y:S02]  /*07f0*/  @P0 LOP3.LUT R2, R2, R25, RZ, 0x3c, !PT ;  /* 0x0000001902020212 */ /* 0x000fe400078e3cff */
[----:B--2---:R-:W-:Y:S02]  /*0800*/  @P6 LOP3.LUT R5, R5, R18, RZ, 0x3c, !PT ;  /* 0x0000001205056212 */ /* 0x004fe400078e3cff */
[----:B---3--:R-:W-:-:S02]  /*0810*/  @P6 LOP3.LUT R3, R3, R20, RZ, 0x3c, !PT ;  /* 0x0000001403036212 */ /* 0x008fc400078e3cff */
[----:B----4-:R-:W-:Y:S02]  /*0820*/  @P0 LOP3.LUT R5, R5, R22, RZ, 0x3c, !PT ;  /* 0x0000001605050212 */ /* 0x010fe400078e3cff */
[----:B------:R-:W-:Y:S02]  /*0830*/  @P0 LOP3.LUT R3, R3, R26, RZ, 0x3c, !PT ;  /* 0x0000001a03030212 */ /* 0x000fe400078e3cff */
[----:B------:R-:W-:-:S13]  /*0840*/  R2P PR, R24.B1, 0x7f ;  /* 0x0000007f18007804 */ /* 0x000fda0000001000 */
[----:B------:R-:W2:Y:S04]  /*0850*/  @P0 LDG.E R18, desc[UR4][R10.64+0xa0] ;  /* 0x0000a0040a120981 */ /* 0x000ea8000c1e1900 */
[----:B------:R-:W3:Y:S04]  /*0860*/  @P1 LDG.E R22, desc[UR4][R10.64+0xb4] ;  /* 0x0000b4040a161981 */ /* 0x000ee8000c1e1900 */
[----:B------:R-:W4:Y:S04]  /*0870*/  @P2 LDG.E R26, desc[UR4][R10.64+0xc8] ;  /* 0x0000c8040a1a2981 */ /* 0x000f28000c1e1900 */
[----:B------:R-:W4:Y:S04]  /*0880*/  @P3 LDG.E R28, desc[UR4][R10.64+0xdc] ;  /* 0x0000dc040a1c3981 */ /* 0x000f28000c1e1900 */
[----:B------:R-:W4:Y:S04]  /*0890*/  @P0 LDG.E R23, desc[UR4][R10.64+0xa4] ;  /* 0x0000a4040a170981 */ /* 0x000f28000c1e1900 */
[----:B------:R-:W4:Y:S04]  /*08a0*/  @P0 LDG.E R20, desc[UR4][R10.64+0xa8] ;  /* 0x0000a8040a140981 */ /* 0x000f28000c1e1900 */
[----:B------:R-:W4:Y:S04]  /*08b0*/  @P4 LDG.E R25, desc[UR4][R10.64+0xf0] ;  /* 0x0000f0040a194981 */ /* 0x000f28000c1e1900 */
        /* <DEDUP_REMOVED lines=21> */
[----:B------:R-:W-:Y:S02]  /*0a10*/  LOP3.LUT P0, RZ, R24, 0x8000, RZ, 0xc0, !PT ;  /* 0x0000800018ff7812 */ /* 0x000fe4000780c0ff */
[----:B----4-:R-:W-:Y:S01]  /*0a20*/  @P5 LOP3.LUT R15, R15, R26, RZ, 0x3c, !PT ;  /* 0x0000001a0f0f5212 */ /* 0x010fe200078e3cff */
[----:B------:R-:W4:Y:S04]  /*0a30*/  @P3 LDG.E R24, desc[UR4][R10.64+0xe4] ;  /* 0x0000e4040a183981 */ /* 0x000f28000c1e1900 */
[----:B------:R-:W2:Y:S01]  /*0a40*/  @P6 LDG.E R26, desc[UR4][R10.64+0x118] ;  /* 0x000118040a1a6981 */ /* 0x000ea2000c1e1900 */
        /* <DEDUP_REMOVED lines=8> */
[----:B---3--:R-:W-:-:S03]  /*0ad0*/  @P2 LOP3.LUT R3, R3, R22, RZ, 0x3c, !PT ;  /* 0x0000001603032212 */ /* 0x008fc600078e3cff */
[----:B------:R-:W3:Y:S01]  /*0ae0*/  @P4 LDG.E R22, desc[UR4][R10.64+0x100] ;  /* 0x000100040a164981 */ /* 0x000ee2000c1e1900 */
[----:B--2---:R-:W-:-:S03]  /*0af0*/  @P6 LOP3.LUT R15, R15, R26, RZ, 0x3c, !PT ;  /* 0x0000001a0f0f6212 */ /* 0x004fc600078e3cff */
[----:B------:R-:W2:Y:S01]  /*0b00*/  @P0 LDG.E R26, desc[UR4][R10.64+0x12c] ;  /* 0x00012c040a1a0981 */ /* 0x000ea2000c1e1900 */
[----:B----4-:R-:W-:-:S03]  /*0b10*/  @P2 LOP3.LUT R2, R2, R23, RZ, 0x3c, !PT ;  /* 0x0000001702022212 */ /* 0x010fc600078e3cff */
[----:B------:R-:W4:Y:S01]  /*0b20*/  @P4 LDG.E R23, desc[UR4][R10.64+0xfc] ;  /* 0x0000fc040a174981 */ /* 0x000f22000c1e1900 */
[----:B------:R-:W-:-:S03]  /*0b30*/  @P2 LOP3.LUT R5, R5, R20, RZ, 0x3c, !PT ;  /* 0x0000001405052212 */ /* 0x000fc600078e3cff */
[----:B------:R-:W4:Y:S01]  /*0b40*/  @P4 LDG.E R20, desc[UR4][R10.64+0xf8] ;  /* 0x0000f8040a144981 */ /* 0x000f22000c1e1900 */
[----:B------:R-:W-:Y:S02]  /*0b50*/  @P3 LOP3.LUT R2, R2, R27, RZ, 0x3c, !PT ;  /* 0x0000001b02023212 */ /* 0x000fe400078e3cff */
[----:B------:R-:W-:Y:S01]  /*0b60*/  @P3 LOP3.LUT R4, R4, R25, RZ, 0x3c, !PT ;  /* 0x0000001904043212 */ /* 0x000fe200078e3cff */
[----:B------:R-:W4:Y:S01]  /*0b70*/  @P5 LDG.E R27, desc[UR4][R10.64+0x110] ;  /* 0x000110040a1b5981 */ /* 0x000f22000c1e1900 */
[----:B------:R-:W-:-:S03]  /*0b80*/  @P3 LOP3.LUT R5, R5, R24, RZ, 0x3c, !PT ;  /* 0x0000001805053212 */ /* 0x000fc600078e3cff */
[----:B------:R-:W4:Y:S04]  /*0b90*/  @P5 LDG.E R25, desc[UR4][R10.64+0x108] ;  /* 0x000108040a195981 */ /* 0x000f28000c1e1900 */
        /* <DEDUP_REMOVED lines=19> */
[----:B------:R-:W-:-:S05]  /*0cd0*/  VIADD R19, R19, 0x10 ;  /* 0x0000001013137836 */ /* 0x000fca0000000000 */
[----:B------:R-:W-:Y:S02]  /*0ce0*/  ISETP.NE.AND P1, PT, R19, 0x20, PT ;  /* 0x000000201300780c */ /* 0x000fe40003f25270 */
[----:B------:R-:W-:Y:S02]  /*0cf0*/  @P5 LOP3.LUT R3, R3, R18, RZ, 0x3c, !PT ;  /* 0x0000001203035212 */ /* 0x000fe400078e3cff */
[----:B------:R-:W-:Y:S02]  /*0d00*/  @P6 LOP3.LUT R4, R4, R21, RZ, 0x3c, !PT ;  /* 0x0000001504046212 */ /* 0x000fe400078e3cff */
[----:B---3--:R-:W-:-:S04]  /*0d10*/  @P6 LOP3.LUT R3, R3, R22, RZ, 0x3c, !PT ;  /* 0x0000001603036212 */ /* 0x008fc800078e3cff */
[----:B--2---:R-:W-:Y:S02]  /*0d20*/  @P0 LOP3.LUT R3, R3, R26, RZ, 0x3c, !PT ;  /* 0x0000001a03030212 */ /* 0x004fe400078e3cff */
[----:B----4-:R-:W-:Y:S02]  /*0d30*/  @P6 LOP3.LUT R2, R2, R23, RZ, 0x3c, !PT ;  /* 0x0000001702026212 */ /* 0x010fe400078e3cff */
[----:B------:R-:W-:Y:S02]  /*0d40*/  @P6 LOP3.LUT R5, R5, R20, RZ, 0x3c, !PT ;  /* 0x0000001405056212 */ /* 0x000fe400078e3cff */
[----:B------:R-:W-:Y:S02]  /*0d50*/  @P0 LOP3.LUT R2, R2, R27, RZ, 0x3c, !PT ;  /* 0x0000001b02020212 */ /* 0x000fe400078e3cff */
[----:B------:R-:W-:Y:S02]  /*0d60*/  @P0 LOP3.LUT R4, R4, R25, RZ, 0x3c, !PT ;  /* 0x0000001904040212 */ /* 0x000fe400078e3cff */
[----:B------:R-:W-:Y:S01]  /*0d70*/  @P0 LOP3.LUT R5, R5, R24, RZ, 0x3c, !PT ;  /* 0x0000001805050212 */ /* 0x000fe200078e3cff */
[----:B------:R-:W-:Y:S06]  /*0d80*/  @P1 BRA `(.L_x_9) ;  /* 0xfffffff400481947 */ /* 0x000fec000383ffff */
[----:B------:R-:W-:-:S05]  /*0d90*/  VIADD R17, R17, 0x1 ;  /* 0x0000000111117836 */ /* 0x000fca0000000000 */
[----:B------:R-:W-:-:S13]  /*0da0*/  ISETP.NE.AND P0, PT, R17, 0x5, PT ;  /* 0x000000051100780c */ /* 0x000fda0003f05270 */
[----:B------:R-:W-:Y:S05]  /*0db0*/  @P0 BRA `(.L_x_10) ;  /* 0xfffffff400300947 */ /* 0x000fea000383ffff */
[----:B------:R1:W-:Y:S01]  /*0dc0*/  STG.E.64 desc[UR4][R6.64+0x8], R4 ;  /* 0x0000080406007986 */ /* 0x0003e2000c101b04 */
[----:B------:R-:W-:Y:S01]  /*0dd0*/  VIADD R14, R14, 0x1 ;  /* 0x000000010e0e7836 */ /* 0x000fe20000000000 */
[----:B------:R-:W-:Y:S02]  /*0de0*/  LOP3.LUT R11, R13, 0x3, RZ, 0xc0, !PT ;  /* 0x000000030d0b7812 */ /* 0x000fe400078ec0ff */
[----:B------:R1:W-:Y:S02]  /*0df0*/  STG.E.64 desc[UR4][R6.64+0x10], R2 ;  /* 0x0000100206007986 */ /* 0x0003e4000c101b04 */
[----:B------:R-:W-:Y:S02]  /*0e00*/  ISETP.GE.U32.AND P0, PT, R14, R11, PT ;  /* 0x0000000b0e00720c */ /* 0x000fe40003f06070 */
[----:B------:R1:W-:Y:S11]  /*0e10*/  STG.E desc[UR4][R6.64+0x4], R15 ;  /* 0x0000040f06007986 */ /* 0x0003f6000c101904 */
[----:B------:R-:W-:Y:S05]  /*0e20*/  @!P0 BRA `(.L_x_11) ;  /* 0xfffffff400048947 */ /* 0x000fea000383ffff */
.L_x_8:
[----:B------:R-:W-:Y:S05]  /*0e30*/  BSYNC.RECONVERGENT B1 ;  /* 0x0000000000017941 */ /* 0x000fea0003800200 */
.L_x_7:
[C---:B------:R-:W-:Y:S01]  /*0e40*/  ISETP.GT.U32.AND P0, PT, R13.reuse, 0x3, PT ;  /* 0x000000030d00780c */ /* 0x040fe20003f04070 */
[----:B------:R-:W-:Y:S01]  /*0e50*/  VIADD R12, R12, 0x1 ;  /* 0x000000010c0c7836 */ /* 0x000fe20000000000 */
[--C-:B------:R-:W-:Y:S02]  /*0e60*/  SHF.R.U64 R13, R13, 0x2, R0.reuse ;  /* 0x000000020d0d7819 */ /* 0x100fe40000001200 */
[----:B------:R-:W-:Y:S02]  /*0e70*/  ISETP.GT.U32.AND.EX P0, PT, R0, RZ, PT, P0 ;  /* 0x000000ff0000720c */ /* 0x000fe40003f04100 */
[----:B------:R-:W-:-:S11]  /*0e80*/  SHF.R.U32.HI R0, RZ, 0x2, R0 ;  /* 0x00000002ff007819 */ /* 0x000fd60000011600 */
[----:B------:R-:W-:Y:S05]  /*0e90*/  @P0 BRA `(.L_x_12) ;  /* 0xfffffff000c80947 */ /* 0x000fea000383ffff */
.L_x_6:
[----:B------:R-:W-:Y:S05]  /*0ea0*/  BSYNC.RECONVERGENT B0 ;  /* 0x0000000000007941 */ /* 0x000fea0003800200 */
.L_x_5:
[----:B------:R-:W-:Y:S04]  /*0eb0*/  STG.E.64 desc[UR4][R6.64+0x18], RZ ;  /* 0x000018ff06007986 */ /* 0x000fe8000c101b04 */
[----:B------:R-:W-:Y:S04]  /*0ec0*/  STG.E desc[UR4][R6.64+0x20], RZ ;  /* 0x000020ff06007986 */ /* 0x000fe8000c101904 */
[----:B------:R-:W-:Y:S01]  /*0ed0*/  STG.E.64 desc[UR4][R6.64+0x28], RZ ;  /* 0x000028ff06007986 */ /* 0x000fe2000c101b04 */
[----:B------:R-:W-:Y:S05]  /*0ee0*/  EXIT ;  /* 0x000000000000794d */ /* 0x000fea0003800000 */
.L_x_13:
        /* <DEDUP_REMOVED lines=9> */
.L_x_17:


//--------------------- .nv.global.init           --------------------------
	.section	.nv.global.init,"aw",@progbits
	.align	4
.nv.global.init:
	.type		mrg32k3aM1SubSeq,@object
	.size		mrg32k3aM1SubSeq,(mrg32k3aM2SubSeq - mrg32k3aM1SubSeq)
mrg32k3aM1SubSeq:
        /*0000*/ 	.byte	0x0b, 0xcc, 0xee, 0x04, 0x73, 0x29, 0x8b, 0x6f, 0xf6, 0x53, 0x03, 0xf6, 0x23, 0xf6, 0xea, 0xda
        /* <DEDUP_REMOVED lines=125> */
	.type		mrg32k3aM2SubSeq,@object
	.size		mrg32k3aM2SubSeq,(mrg32k3aM1 - mrg32k3aM2SubSeq)
mrg32k3aM2SubSeq:
        /* <DEDUP_REMOVED lines=126> */
	.type		mrg32k3aM1,@object
	.size		mrg32k3aM1,(mrg32k3aM1Seq - mrg32k3aM1)
mrg32k3aM1:
        /* <DEDUP_REMOVED lines=144> */
	.type		mrg32k3aM1Seq,@object
	.size		mrg32k3aM1Seq,(mrg32k3aM2 - mrg32k3aM1Seq)
mrg32k3aM1Seq:
        /* <DEDUP_REMOVED lines=144> */
	.type		mrg32k3aM2,@object
	.size		mrg32k3aM2,(mrg32k3aM2Seq - mrg32k3aM2)
mrg32k3aM2:
        /* <DEDUP_REMOVED lines=144> */
	.type		mrg32k3aM2Seq,@object
	.size		mrg32k3aM2Seq,(precalc_xorwow_matrix - mrg32k3aM2Seq)
mrg32k3aM2Seq:
        /* <DEDUP_REMOVED lines=144> */
	.type		precalc_xorwow_matrix,@object
	.size		precalc_xorwow_matrix,(precalc_xorwow_offset_matrix - precalc_xorwow_matrix)
precalc_xorwow_matrix:
        /* <DEDUP_REMOVED lines=6400> */
	.type		precalc_xorwow_offset_matrix,@object
	.size		precalc_xorwow_offset_matrix,(.L_1 - precalc_xorwow_offset_matrix)
precalc_xorwow_offset_matrix:
        /* <DEDUP_REMOVED lines=6400> */
.L_1:


//--------------------- .nv.shared.reserved.0     --------------------------
	.section	.nv.shared.reserved.0,"aw",@nobits
	.weak		__nv_reservedSMEM_offset_0_alias
	.size		__nv_reservedSMEM_offset_0_alias, 0, 64
	.other		__nv_reservedSMEM_offset_0_alias,@"STO_CUDA_RESERVED_SHARED STV_DEFAULT"
__nv_reservedSMEM_offset_0_alias:
	.zero		0
	.zero		64


//--------------------- .nv.constant0._Z11phase_two_dPdS_P17curandStateXORWOWPi --------------------------
	.section	.nv.constant0._Z11phase_two_dPdS_P17curandStateXORWOWPi,"a",@progbits
	.sectionflags	@""
	.align	4
.nv.constant0._Z11phase_two_dPdS_P17curandStateXORWOWPi:
	.zero		928


//--------------------- .nv.constant0._Z14phase_two_bulkPdS_S_P17curandStateXORWOWS_ --------------------------
	.section	.nv.constant0._Z14phase_two_bulkPdS_S_P17curandStateXORWOWS_,"a",@progbits
	.sectionflags	@""
	.align	4
.nv.constant0._Z14phase_two_bulkPdS_S_P17curandStateXORWOWS_:
	.zero		936


//--------------------- .nv.constant0._Z14phase_two_fillPdS_P17curandStateXORWOWS_ --------------------------
	.section	.nv.constant0._Z14phase_two_fillPdS_P17curandStateXORWOWS_,"a",@progbits
	.sectionflags	@""
	.align	4
.nv.constant0._Z14phase_two_fillPdS_P17curandStateXORWOWS_:
	.zero		928


//--------------------- .nv.constant0._Z19setup_random_kernelP17curandStateXORWOWm --------------------------
	.section	.nv.constant0._Z19setup_random_kernelP17curandStateXORWOWm,"a",@progbits
	.sectionflags	@""
	.align	4
.nv.constant0._Z19setup_random_kernelP17curandStateXORWOWm:
	.zero		912


//--------------------- SYMBOLS --------------------------

	.type		.nv.reservedSmem.offset0,@object
	.size		.nv.reservedSmem.offset0,0x4
